	.target	sm_100a

	.elftype	@"ET_EXEC"


//--------------------- .note.nv.tkinfo           --------------------------
	.section	.note.nv.tkinfo,"",@"SHT_NOTE"
	.sectionflags	@"SHF_NOTE_NV_TKINFO"
	.tkinfo
        /*0018*/ 	.word	0x00000002
        /*0030*/ 	.string	""
        /*0030*/ 	.string	"ptxas"
        /*0030*/ 	.string	"Cuda compilation tools, release 13.0, V13.0.88"
        /*0030*/ 	.string	"Build cuda_13.0.r13.0/compiler.36424714_0"
        /*0030*/ 	.string	"-arch sm_100a -m 64 "



//--------------------- .note.nv.cuinfo           --------------------------
	.section	.note.nv.cuinfo,"",@"SHT_NOTE"
	.sectionflags	@"SHF_NOTE_NV_CUINFO"
        /*0018*/ 	.short	0x0002
        /*001a*/ 	.short	0x0064
        /*001c*/ 	.short	0x0082
	.zero		2


//--------------------- .nv.info                  --------------------------
	.section	.nv.info,"",@"SHT_CUDA_INFO"
	.align	4


	//----- nvinfo : EIATTR_REGCOUNT
	.align		4
        /*0000*/ 	.byte	0x04, 0x2f
        /*0002*/ 	.short	(.L_19 - .L_18)
	.align		4
.L_18:
        /*0004*/ 	.word	index@(_ZN7cutlass13device_kernelINS_4gemm6kernel13GemmUniversalIN4cute5tupleIJiiiiEEENS1_10collective13CollectiveMmaINS1_35MainloopSm100TmaUmmaWarpSpecializedILi4ELi2ELi4ENS5_IJNS4_1CILi1EEENSA_ILi2EEESB_EEEEENS5_IJNSA_ILi64EEENSA_ILi128EEESG_EEENS_12float_e5m2_tENS5_IJlSB_lEEESI_SJ_NS4_8TiledMMAINS4_8MMA_AtomIJNS4_10MMA_TraitsINS4_19SM100_MMA_F8F6F4_SSEJSI_SI_fSF_SG_NS4_17integral_constantINS4_4UMMA5MajorELSQ_0EEESR_NSO_INSP_7ScaleInELSS_0EEEST_EEEEEENS4_6LayoutINS5_IJSB_SB_SB_EEENS5_IJNSA_ILi0EEESY_SY_EEEEENS5_IJNS4_10UnderscoreES11_S11_EEEEENS4_23SM90_TMA_LOAD_MULTICASTENS4_14ComposedLayoutINS4_7SwizzleILi3ELi4ELi3EEENS4_18smem_ptr_flag_bitsILi8EEENSW_INS5_IJNSA_ILi8EEESG_EEENS5_IJSG_SB_EEEEEEEvNS4_8identityENS4_13SM90_TMA_LOADES1E_vS1F_EENS_8epilogue10collective18CollectiveEpilogueINS1I_23Sm100TmaWarpSpecializedILi2ELi2ELi32ELb0ELb0EEEJSH_NS5_IJNSW_ISF_SB_EES1N_EEESI_SJ_SI_SJ_NS1I_6fusion15FusionCallbacksIS1M_NS1P_17LinearCombinationISI_fSI_fLNS_15FloatRoundStyleE2EEESH_S1O_JEEENS4_5SM1004TMEM4LOAD26SM100_TMEM_LOAD_16dp32b32xES1G_NS15_INS16_ILi2ELi4ELi3EEES19_NSW_INS5_IJS1A_SF_EEENS5_IJSF_SB_EEEEEEENS4_39AutoVectorizingCopyWithAssumedAlignmentILi128EEENS4_14SM90_TMA_STOREES23_S25_S25_EEEvvEEEEvNT_6ParamsE)
        /*0008*/ 	.word	0x00000072


	//----- nvinfo : EIATTR_FRAME_SIZE
	.align		4
.L_19:
        /*000c*/ 	.byte	0x04, 0x11
        /*000e*/ 	.short	(.L_21 - .L_20)
	.align		4
.L_20:
        /*0010*/ 	.word	index@($__internal_2_$__cuda_sm10x_tcgen05_guardrail_trap_unallocated_columns_being_dealloced)
        /*0014*/ 	.word	0x00000000


	//----- nvinfo : EIATTR_FRAME_SIZE
	.align		4
.L_21:
        /*0018*/ 	.byte	0x04, 0x11
        /*001a*/ 	.short	(.L_23 - .L_22)
	.align		4
.L_22:
        /*001c*/ 	.word	index@($__internal_1_$__cuda_sm10x_tcgen05_guardrail_trap_phase_invalid_during_alloc)
        /*0020*/ 	.word	0x00000000


	//----- nvinfo : EIATTR_FRAME_SIZE
	.align		4
.L_23:
        /*0024*/ 	.byte	0x04, 0x11
        /*0026*/ 	.short	(.L_25 - .L_24)
	.align		4
.L_24:
        /*0028*/ 	.word	index@($__internal_0_$__cuda_sm10x_tcgen05_guardrail_trap_col_being_dealloced_not_returned_by_alloc)
        /*002c*/ 	.word	0x00000000


	//----- nvinfo : EIATTR_FRAME_SIZE
	.align		4
.L_25:
        /*0030*/ 	.byte	0x04, 0x11
        /*0032*/ 	.short	(.L_27 - .L_26)
	.align		4
.L_26:
        /*0034*/ 	.word	index@(_ZN7cutlass13device_kernelINS_4gemm6kernel13GemmUniversalIN4cute5tupleIJiiiiEEENS1_10collective13CollectiveMmaINS1_35MainloopSm100TmaUmmaWarpSpecializedILi4ELi2ELi4ENS5_IJNS4_1CILi1EEENSA_ILi2EEESB_EEEEENS5_IJNSA_ILi64EEENSA_ILi128EEESG_EEENS_12float_e5m2_tENS5_IJlSB_lEEESI_SJ_NS4_8TiledMMAINS4_8MMA_AtomIJNS4_10MMA_TraitsINS4_19SM100_MMA_F8F6F4_SSEJSI_SI_fSF_SG_NS4_17integral_constantINS4_4UMMA5MajorELSQ_0EEESR_NSO_INSP_7ScaleInELSS_0EEEST_EEEEEENS4_6LayoutINS5_IJSB_SB_SB_EEENS5_IJNSA_ILi0EEESY_SY_EEEEENS5_IJNS4_10UnderscoreES11_S11_EEEEENS4_23SM90_TMA_LOAD_MULTICASTENS4_14ComposedLayoutINS4_7SwizzleILi3ELi4ELi3EEENS4_18smem_ptr_flag_bitsILi8EEENSW_INS5_IJNSA_ILi8EEESG_EEENS5_IJSG_SB_EEEEEEEvNS4_8identityENS4_13SM90_TMA_LOADES1E_vS1F_EENS_8epilogue10collective18CollectiveEpilogueINS1I_23Sm100TmaWarpSpecializedILi2ELi2ELi32ELb0ELb0EEEJSH_NS5_IJNSW_ISF_SB_EES1N_EEESI_SJ_SI_SJ_NS1I_6fusion15FusionCallbacksIS1M_NS1P_17LinearCombinationISI_fSI_fLNS_15FloatRoundStyleE2EEESH_S1O_JEEENS4_5SM1004TMEM4LOAD26SM100_TMEM_LOAD_16dp32b32xES1G_NS15_INS16_ILi2ELi4ELi3EEES19_NSW_INS5_IJS1A_SF_EEENS5_IJSF_SB_EEEEEEENS4_39AutoVectorizingCopyWithAssumedAlignmentILi128EEENS4_14SM90_TMA_STOREES23_S25_S25_EEEvvEEEEvNT_6ParamsE)
        /*0038*/ 	.word	0x00000000


	//----- nvinfo : EIATTR_MIN_STACK_SIZE
	.align		4
.L_27:
        /*003c*/ 	.byte	0x04, 0x12
        /*003e*/ 	.short	(.L_29 - .L_28)
	.align		4
.L_28:
        /*0040*/ 	.word	index@(_ZN7cutlass13device_kernelINS_4gemm6kernel13GemmUniversalIN4cute5tupleIJiiiiEEENS1_10collective13CollectiveMmaINS1_35MainloopSm100TmaUmmaWarpSpecializedILi4ELi2ELi4ENS5_IJNS4_1CILi1EEENSA_ILi2EEESB_EEEEENS5_IJNSA_ILi64EEENSA_ILi128EEESG_EEENS_12float_e5m2_tENS5_IJlSB_lEEESI_SJ_NS4_8TiledMMAINS4_8MMA_AtomIJNS4_10MMA_TraitsINS4_19SM100_MMA_F8F6F4_SSEJSI_SI_fSF_SG_NS4_17integral_constantINS4_4UMMA5MajorELSQ_0EEESR_NSO_INSP_7ScaleInELSS_0EEEST_EEEEEENS4_6LayoutINS5_IJSB_SB_SB_EEENS5_IJNSA_ILi0EEESY_SY_EEEEENS5_IJNS4_10UnderscoreES11_S11_EEEEENS4_23SM90_TMA_LOAD_MULTICASTENS4_14ComposedLayoutINS4_7SwizzleILi3ELi4ELi3EEENS4_18smem_ptr_flag_bitsILi8EEENSW_INS5_IJNSA_ILi8EEESG_EEENS5_IJSG_SB_EEEEEEEvNS4_8identityENS4_13SM90_TMA_LOADES1E_vS1F_EENS_8epilogue10collective18CollectiveEpilogueINS1I_23Sm100TmaWarpSpecializedILi2ELi2ELi32ELb0ELb0EEEJSH_NS5_IJNSW_ISF_SB_EES1N_EEESI_SJ_SI_SJ_NS1I_6fusion15FusionCallbacksIS1M_NS1P_17LinearCombinationISI_fSI_fLNS_15FloatRoundStyleE2EEESH_S1O_JEEENS4_5SM1004TMEM4LOAD26SM100_TMEM_LOAD_16dp32b32xES1G_NS15_INS16_ILi2ELi4ELi3EEES19_NSW_INS5_IJS1A_SF_EEENS5_IJSF_SB_EEEEEEENS4_39AutoVectorizingCopyWithAssumedAlignmentILi128EEENS4_14SM90_TMA_STOREES23_S25_S25_EEEvvEEEEvNT_6ParamsE)
        /*0044*/ 	.word	0x00000000
.L_29:


//--------------------- .nv.compat                --------------------------
	.section	.nv.compat,"",@"SHT_CUDA_COMPAT_INFO"
	.align	4
        /*0000*/ 	.byte	0x02, 0x09, 0x01, 0x00, 0x02, 0x02, 0x02, 0x00, 0x02, 0x05, 0x05, 0x00, 0x03, 0x07, 0x01, 0x01
        /*0010*/ 	.byte	0x02, 0x03, 0x01, 0x00, 0x02, 0x06, 0x01, 0x00, 0x04, 0x0b, 0x08, 0x00, 0x09, 0x00, 0x00, 0x00
        /*0020*/ 	.byte	0x00, 0x00, 0x00, 0x00


//--------------------- .nv.info._ZN7cutlass13device_kernelINS_4gemm6kernel13GemmUniversalIN4cute5tupleIJiiiiEEENS1_10collective13CollectiveMmaINS1_35MainloopSm100TmaUmmaWarpSpecializedILi4ELi2ELi4ENS5_IJNS4_1CILi1EEENSA_ILi2EEESB_EEEEENS5_IJNSA_ILi64EEENSA_ILi128EEESG_EEENS_12float_e5m2_tENS5_IJlSB_lEEESI_SJ_NS4_8TiledMMAINS4_8MMA_AtomIJNS4_10MMA_TraitsINS4_19SM100_MMA_F8F6F4_SSEJSI_SI_fSF_SG_NS4_17integral_constantINS4_4UMMA5MajorELSQ_0EEESR_NSO_INSP_7ScaleInELSS_0EEEST_EEEEEENS4_6LayoutINS5_IJSB_SB_SB_EEENS5_IJNSA_ILi0EEESY_SY_EEEEENS5_IJNS4_10UnderscoreES11_S11_EEEEENS4_23SM90_TMA_LOAD_MULTICASTENS4_14ComposedLayoutINS4_7SwizzleILi3ELi4ELi3EEENS4_18smem_ptr_flag_bitsILi8EEENSW_INS5_IJNSA_ILi8EEESG_EEENS5_IJSG_SB_EEEEEEEvNS4_8identityENS4_13SM90_TMA_LOADES1E_vS1F_EENS_8epilogue10collective18CollectiveEpilogueINS1I_23Sm100TmaWarpSpecializedILi2ELi2ELi32ELb0ELb0EEEJSH_NS5_IJNSW_ISF_SB_EES1N_EEESI_SJ_SI_SJ_NS1I_6fusion15FusionCallbacksIS1M_NS1P_17LinearCombinationISI_fSI_fLNS_15FloatRoundStyleE2EEESH_S1O_JEEENS4_5SM1004TMEM4LOAD26SM100_TMEM_LOAD_16dp32b32xES1G_NS15_INS16_ILi2ELi4ELi3EEES19_NSW_INS5_IJS1A_SF_EEENS5_IJSF_SB_EEEEEEENS4_39AutoVectorizingCopyWithAssumedAlignmentILi128EEENS4_14SM90_TMA_STOREES23_S25_S25_EEEvvEEEEvNT_6ParamsE --------------------------
	.section	.nv.info._ZN7cutlass13device_kernelINS_4gemm6kernel13GemmUniversalIN4cute5tupleIJiiiiEEENS1_10collective13CollectiveMmaINS1_35MainloopSm100TmaUmmaWarpSpecializedILi4ELi2ELi4ENS5_IJNS4_1CILi1EEENSA_ILi2EEESB_EEEEENS5_IJNSA_ILi64EEENSA_ILi128EEESG_EEENS_12float_e5m2_tENS5_IJlSB_lEEESI_SJ_NS4_8TiledMMAINS4_8MMA_AtomIJNS4_10MMA_TraitsINS4_19SM100_MMA_F8F6F4_SSEJSI_SI_fSF_SG_NS4_17integral_constantINS4_4UMMA5MajorELSQ_0EEESR_NSO_INSP_7ScaleInELSS_0EEEST_EEEEEENS4_6LayoutINS5_IJSB_SB_SB_EEENS5_IJNSA_ILi0EEESY_SY_EEEEENS5_IJNS4_10UnderscoreES11_S11_EEEEENS4_23SM90_TMA_LOAD_MULTICASTENS4_14ComposedLayoutINS4_7SwizzleILi3ELi4ELi3EEENS4_18smem_ptr_flag_bitsILi8EEENSW_INS5_IJNSA_ILi8EEESG_EEENS5_IJSG_SB_EEEEEEEvNS4_8identityENS4_13SM90_TMA_LOADES1E_vS1F_EENS_8epilogue10collective18CollectiveEpilogueINS1I_23Sm100TmaWarpSpecializedILi2ELi2ELi32ELb0ELb0EEEJSH_NS5_IJNSW_ISF_SB_EES1N_EEESI_SJ_SI_SJ_NS1I_6fusion15FusionCallbacksIS1M_NS1P_17LinearCombinationISI_fSI_fLNS_15FloatRoundStyleE2EEESH_S1O_JEEENS4_5SM1004TMEM4LOAD26SM100_TMEM_LOAD_16dp32b32xES1G_NS15_INS16_ILi2ELi4ELi3EEES19_NSW_INS5_IJS1A_SF_EEENS5_IJSF_SB_EEEEEEENS4_39AutoVectorizingCopyWithAssumedAlignmentILi128EEENS4_14SM90_TMA_STOREES23_S25_S25_EEEvvEEEEvNT_6ParamsE,"",@"SHT_CUDA_INFO"
	.sectionflags	@""
	.align	4


	//----- nvinfo : EIATTR_CUDA_API_VERSION
	.align		4
        /*0000*/ 	.byte	0x04, 0x37
        /*0002*/ 	.short	(.L_31 - .L_30)
.L_30:
        /*0004*/ 	.word	0x00000082


	//----- nvinfo : EIATTR_KPARAM_INFO
	.align		4
.L_31:
        /*0008*/ 	.byte	0x04, 0x17
        /*000a*/ 	.short	(.L_33 - .L_32)
.L_32:
        /*000c*/ 	.word	0x00000000
        /*0010*/ 	.short	0x0000
        /*0012*/ 	.short	0x0000
        /*0014*/ 	.byte	0x00, 0xf0, 0x01, 0x20


	//----- nvinfo : EIATTR_AT_ENTRY_FRAGMENTS
	.align		4
.L_33:
        /*0018*/ 	.byte	0x04, 0x4f
        /*001a*/ 	.short	(.L_35 - .L_34)


	//   ....[0]....
.L_34:
        /*001c*/ 	.word	0x00000006


	//----- nvinfo : EIATTR_RESERVED_SMEM_USED
	.align		4
.L_35:
        /*0020*/ 	.byte	0x01, 0x41
	.zero		2


	//----- nvinfo : EIATTR_SPARSE_MMA_MASK
	.align		4
        /*0024*/ 	.byte	0x03, 0x50
        /*0026*/ 	.short	0x0000


	//----- nvinfo : EIATTR_TCGEN05_1CTA_USED
	.align		4
        /*0028*/ 	.byte	0x01, 0x51
	.zero		2


	//----- nvinfo : EIATTR_MAXREG_COUNT
	.align		4
        /*002c*/ 	.byte	0x03, 0x1b
        /*002e*/ 	.short	0x00ff


	//----- nvinfo : EIATTR_NUM_BARRIERS
	.align		4
        /*0030*/ 	.byte	0x02, 0x4c
        /*0032*/ 	.byte	0x07
	.zero		1


	//----- nvinfo : EIATTR_EXTERNS
	.align		4
        /*0034*/ 	.byte	0x04, 0x0f
        /*0036*/ 	.short	(.L_37 - .L_36)


	//   ....[0]....
	.align		4
.L_36:
        /*0038*/ 	.word	index@(__assertfail)


	//----- nvinfo : EIATTR_MERCURY_ISA_VERSION
	.align		4
.L_37:
        /*003c*/ 	.byte	0x03, 0x5f
        /*003e*/ 	.short	0x0101


	//----- nvinfo : EIATTR_INT_WARP_WIDE_INSTR_OFFSETS
	.align		4
        /*0040*/ 	.byte	0x04, 0x31
        /*0042*/ 	.short	(.L_39 - .L_38)


	//   ....[0]....
.L_38:
        /*0044*/ 	.word	0x00003c80


	//   ....[1]....
        /*0048*/ 	.word	0x00003ca0


	//   ....[2]....
        /*004c*/ 	.word	0x00003cd0


	//   ....[3]....
        /*0050*/ 	.word	0x00004810


	//   ....[4]....
        /*0054*/ 	.word	0x00004880


	//   ....[5]....
        /*0058*/ 	.word	0x00004950


	//   ....[6]....
        /*005c*/ 	.word	0x00004a00


	//----- nvinfo : EIATTR_COOP_GROUP_MASK_REGIDS
	.align		4
.L_39:
        /*0060*/ 	.byte	0x04, 0x29
        /*0062*/ 	.short	(.L_41 - .L_40)


	//   ....[0]....
.L_40:
        /*0064*/ 	.word	0xffffffff


	//   ....[1]....
        /*0068*/ 	.word	0xffffffff


	//   ....[2]....
        /*006c*/ 	.word	0xffffffff


	//   ....[3]....
        /*0070*/ 	.word	0xffffffff


	//   ....[4]....
        /*0074*/ 	.word	0xffffffff


	//   ....[5]....
        /*0078*/ 	.word	0xffffffff


	//   ....[6]....
        /*007c*/ 	.word	0xffffffff


	//   ....[7]....
        /*0080*/ 	.word	0xffffffff


	//   ....[8]....
        /*0084*/ 	.word	0xffffffff


	//   ....[9]....
        /*0088*/ 	.word	0xffffffff


	//   ....[10]....
        /*008c*/ 	.word	0xffffffff


	//   ....[11]....
        /*0090*/ 	.word	0xffffffff


	//   ....[12]....
        /*0094*/ 	.word	0xffffffff


	//   ....[13]....
        /*0098*/ 	.word	0xffffffff


	//----- nvinfo : EIATTR_COOP_GROUP_INSTR_OFFSETS
	.align		4
.L_41:
        /*009c*/ 	.byte	0x04, 0x28
        /*009e*/ 	.short	(.L_43 - .L_42)


	//   ....[0]....
.L_42:
        /*00a0*/ 	.word	0x00000080


	//   ....[1]....
        /*00a4*/ 	.word	0x000004f0


	//   ....[2]....
        /*00a8*/ 	.word	0x000006a0


	//   ....[3]....
        /*00ac*/ 	.word	0x00000800


	//   ....[4]....
        /*00b0*/ 	.word	0x00000900


	//   ....[5]....
        /*00b4*/ 	.word	0x00000a70


	//   ....[6]....
        /*00b8*/ 	.word	0x00000c10


	//   ....[7]....
        /*00bc*/ 	.word	0x00000dc0


	//   ....[8]....
        /*00c0*/ 	.word	0x00001fa0


	//   ....[9]....
        /*00c4*/ 	.word	0x00002e70


	//   ....[10]....
        /*00c8*/ 	.word	0x00003080


	//   ....[11]....
        /*00cc*/ 	.word	0x000030b0


	//   ....[12]....
        /*00d0*/ 	.word	0x00003b60


	//   ....[13]....
        /*00d4*/ 	.word	0x00003d90


	//----- nvinfo : EIATTR_VRC_CTA_INIT_COUNT
	.align		4
.L_43:
        /*00d8*/ 	.byte	0x02, 0x4a
        /*00da*/ 	.byte	0x80
	.zero		1


	//----- nvinfo : EIATTR_SYSCALL_OFFSETS
	.align		4
        /*00dc*/ 	.byte	0x04, 0x46
        /*00de*/ 	.short	(.L_45 - .L_44)


	//   ....[0]....
.L_44:
        /*00e0*/ 	.word	0x00005610


	//   ....[1]....
        /*00e4*/ 	.word	0x00005750


	//   ....[2]....
        /*00e8*/ 	.word	0x00005f80


	//   ....[3]....
        /*00ec*/ 	.word	0x00006d10


	//----- nvinfo : EIATTR_MBARRIER_INSTR_OFFSETS
	.align		4
.L_45:
        /*00f0*/ 	.byte	0x04, 0x39
        /*00f2*/ 	.short	(.L_47 - .L_46)


	//   ....[0]....
.L_46:
        /*00f4*/ 	.word	0x00000610
        /*00f8*/ 	.word	0x000000ff
        /*00fc*/ 	.word	0x00000000
        /*0100*/ 	.short	0x0100
        /*0102*/ 	.byte	0x04
	.zero		1


	//   ....[1]....
        /*0104*/ 	.word	0x00000620
        /*0108*/ 	.word	0x000000ff
        /*010c*/ 	.word	0x00000020
        /*0110*/ 	.short	0x0100
        /*0112*/ 	.byte	0x04
	.zero		1


	//   ....[2]....
        /*0114*/ 	.word	0x00000630
        /*0118*/ 	.word	0x000000ff
        /*011c*/ 	.word	0x00000008
        /*0120*/ 	.short	0x0100
        /*0122*/ 	.byte	0x04
	.zero		1


	//   ....[3]....
        /*0124*/ 	.word	0x00000640
        /*0128*/ 	.word	0x000000ff
        /*012c*/ 	.word	0x00000028
        /*0130*/ 	.short	0x0100
        /*0132*/ 	.byte	0x04
	.zero		1


	//   ....[4]....
        /*0134*/ 	.word	0x00000650
        /*0138*/ 	.word	0x000000ff
        /*013c*/ 	.word	0x00000010
        /*0140*/ 	.short	0x0100
        /*0142*/ 	.byte	0x04
	.zero		1


	//   ....[5]....
        /*0144*/ 	.word	0x00000660
        /*0148*/ 	.word	0x000000ff
        /*014c*/ 	.word	0x00000030
        /*0150*/ 	.short	0x0100
        /*0152*/ 	.byte	0x04
	.zero		1


	//   ....[6]....
        /*0154*/ 	.word	0x00000670
        /*0158*/ 	.word	0x000000ff
        /*015c*/ 	.word	0x00000018
        /*0160*/ 	.short	0x0100
        /*0162*/ 	.byte	0x04
	.zero		1


	//   ....[7]....
        /*0164*/ 	.word	0x00000680
        /*0168*/ 	.word	0x000000ff
        /*016c*/ 	.word	0x00000038
        /*0170*/ 	.short	0x0100
        /*0172*/ 	.byte	0x04
	.zero		1


	//   ....[8]....
        /*0174*/ 	.word	0x000007b0
        /*0178*/ 	.word	0x000000ff
        /*017c*/ 	.word	0x00000040
        /*0180*/ 	.short	0x0100
        /*0182*/ 	.byte	0x04
	.zero		1


	//   ....[9]....
        /*0184*/ 	.word	0x000007c0
        /*0188*/ 	.word	0x000000ff
        /*018c*/ 	.word	0x00000050
        /*0190*/ 	.short	0x0100
        /*0192*/ 	.byte	0x04
	.zero		1


	//   ....[10]....
        /*0194*/ 	.word	0x000007d0
        /*0198*/ 	.word	0x000000ff
        /*019c*/ 	.word	0x00000048
        /*01a0*/ 	.short	0x0100
        /*01a2*/ 	.byte	0x04
	.zero		1


	//   ....[11]....
        /*01a4*/ 	.word	0x000007e0
        /*01a8*/ 	.word	0x000000ff
        /*01ac*/ 	.word	0x00000058
        /*01b0*/ 	.short	0x0100
        /*01b2*/ 	.byte	0x04
	.zero		1


	//   ....[12]....
        /*01b4*/ 	.word	0x000008d0
        /*01b8*/ 	.word	0x000000ff
        /*01bc*/ 	.word	0x00000060
        /*01c0*/ 	.short	0x0100
        /*01c2*/ 	.byte	0x06
	.zero		1


	//   ....[13]....
        /*01c4*/ 	.word	0x000008e0
        /*01c8*/ 	.word	0x000000ff
        /*01cc*/ 	.word	0x00000068
        /*01d0*/ 	.short	0x0100
        /*01d2*/ 	.byte	0x06
	.zero		1


	//   ....[14]....
        /*01d4*/ 	.word	0x00000a20
        /*01d8*/ 	.word	0x000000ff
        /*01dc*/ 	.word	0x00000070
        /*01e0*/ 	.short	0x0100
        /*01e2*/ 	.byte	0x06
	.zero		1


	//   ....[15]....
        /*01e4*/ 	.word	0x00000a30
        /*01e8*/ 	.word	0x000000ff
        /*01ec*/ 	.word	0x00000080
        /*01f0*/ 	.short	0x0100
        /*01f2*/ 	.byte	0x06
	.zero		1


	//   ....[16]....
        /*01f4*/ 	.word	0x00000a40
        /*01f8*/ 	.word	0x000000ff
        /*01fc*/ 	.word	0x00000078
        /*0200*/ 	.short	0x0100
        /*0202*/ 	.byte	0x06
	.zero		1


	//   ....[17]....
        /*0204*/ 	.word	0x00000a50
        /*0208*/ 	.word	0x000000ff
        /*020c*/ 	.word	0x00000088
        /*0210*/ 	.short	0x0100
        /*0212*/ 	.byte	0x06
	.zero		1


	//   ....[18]....
        /*0214*/ 	.word	0x00000b80
        /*0218*/ 	.word	0x000000ff
        /*021c*/ 	.word	0x00000090
        /*0220*/ 	.short	0x0100
        /*0222*/ 	.byte	0x04
	.zero		1


	//   ....[19]....
        /*0224*/ 	.word	0x00000b90
        /*0228*/ 	.word	0x000000ff
        /*022c*/ 	.word	0x000000b0
        /*0230*/ 	.short	0x0100
        /*0232*/ 	.byte	0x04
	.zero		1


	//   ....[20]....
        /*0234*/ 	.word	0x00000ba0
        /*0238*/ 	.word	0x000000ff
        /*023c*/ 	.word	0x00000098
        /*0240*/ 	.short	0x0100
        /*0242*/ 	.byte	0x04
	.zero		1


	//   ....[21]....
        /*0244*/ 	.word	0x00000bb0
        /*0248*/ 	.word	0x000000ff
        /*024c*/ 	.word	0x000000b8
        /*0250*/ 	.short	0x0100
        /*0252*/ 	.byte	0x04
	.zero		1


	//   ....[22]....
        /*0254*/ 	.word	0x00000bc0
        /*0258*/ 	.word	0x000000ff
        /*025c*/ 	.word	0x000000a0
        /*0260*/ 	.short	0x0100
        /*0262*/ 	.byte	0x04
	.zero		1


	//   ....[23]....
        /*0264*/ 	.word	0x00000bd0
        /*0268*/ 	.word	0x000000ff
        /*026c*/ 	.word	0x000000c0
        /*0270*/ 	.short	0x0100
        /*0272*/ 	.byte	0x04
	.zero		1


	//   ....[24]....
        /*0274*/ 	.word	0x00000be0
        /*0278*/ 	.word	0x000000ff
        /*027c*/ 	.word	0x000000a8
        /*0280*/ 	.short	0x0100
        /*0282*/ 	.byte	0x04
	.zero		1


	//   ....[25]....
        /*0284*/ 	.word	0x00000bf0
        /*0288*/ 	.word	0x000000ff
        /*028c*/ 	.word	0x000000c8
        /*0290*/ 	.short	0x0100
        /*0292*/ 	.byte	0x04
	.zero		1


	//   ....[26]....
        /*0294*/ 	.word	0x00000ce0
        /*0298*/ 	.word	0x000000ff
        /*029c*/ 	.word	0x000000d0
        /*02a0*/ 	.short	0x0100
        /*02a2*/ 	.byte	0x04
	.zero		1


	//   ....[27]....
        /*02a4*/ 	.word	0x00000cf0
        /*02a8*/ 	.word	0x000000ff
        /*02ac*/ 	.word	0x000000e0
        /*02b0*/ 	.short	0x0100
        /*02b2*/ 	.byte	0x04
	.zero		1


	//   ....[28]....
        /*02b4*/ 	.word	0x00000d00
        /*02b8*/ 	.word	0x000000ff
        /*02bc*/ 	.word	0x000000d8
        /*02c0*/ 	.short	0x0100
        /*02c2*/ 	.byte	0x04
	.zero		1


	//   ....[29]....
        /*02c4*/ 	.word	0x00000d10
        /*02c8*/ 	.word	0x000000ff
        /*02cc*/ 	.word	0x000000e8
        /*02d0*/ 	.short	0x0100
        /*02d2*/ 	.byte	0x04
	.zero		1


	//   ....[30]....
        /*02d4*/ 	.word	0x00001850
        /*02d8*/ 	.word	0x00000000
        /*02dc*/ 	.word	0x000000e0
        /*02e0*/ 	.short	0x010a
        /*02e2*/ 	.byte	0xff
	.zero		1


	//   ....[31]....
        /*02e4*/ 	.word	0x00001870
        /*02e8*/ 	.word	0x00000000
        /*02ec*/ 	.word	0x000000d0
        /*02f0*/ 	.short	0x0101
        /*02f2*/ 	.byte	0xff
	.zero		1


	//   ....[32]....
        /*02f4*/ 	.word	0x00001930
        /*02f8*/ 	.word	0x000000ff
        /*02fc*/ 	.word	0x00000020
        /*0300*/ 	.short	0x010a
        /*0302*/ 	.byte	0x04
	.zero		1


	//   ....[33]....
        /*0304*/ 	.word	0x000019b0
        /*0308*/ 	.word	0x000000ff
        /*030c*/ 	.word	0x00000020
        /*0310*/ 	.short	0x010a
        /*0312*/ 	.byte	0x21
	.zero		1


	//   ....[34]....
        /*0314*/ 	.word	0x00001b40
        /*0318*/ 	.word	0x000000ff
        /*031c*/ 	.word	0x00000020
        /*0320*/ 	.short	0x010a
        /*0322*/ 	.byte	0x08
	.zero		1


	//   ....[35]....
        /*0324*/ 	.word	0x00001c60
        /*0328*/ 	.word	0x000000ff
        /*032c*/ 	.word	0x00000068
        /*0330*/ 	.short	0x0101
        /*0332*/ 	.byte	0x07
	.zero		1


	//   ....[36]....
        /*0334*/ 	.word	0x00001c80
        /*0338*/ 	.word	0x000000ff
        /*033c*/ 	.word	0x00000020
        /*0340*/ 	.short	0x010a
        /*0342*/ 	.byte	0x04
	.zero		1


	//   ....[37]....
        /*0344*/ 	.word	0x00001d00
        /*0348*/ 	.word	0x000000ff
        /*034c*/ 	.word	0x00000020
        /*0350*/ 	.short	0x010a
        /*0352*/ 	.byte	0x11
	.zero		1


	//   ....[38]....
        /*0354*/ 	.word	0x00001e90
        /*0358*/ 	.word	0x000000ff
        /*035c*/ 	.word	0x00000020
        /*0360*/ 	.short	0x010a
        /*0362*/ 	.byte	0x06
	.zero		1


	//   ....[39]....
        /*0364*/ 	.word	0x00001fd0
        /*0368*/ 	.word	0x00000003
        /*036c*/ 	.word	0x00000070
        /*0370*/ 	.short	0x010a
        /*0372*/ 	.byte	0xff
	.zero		1


	//   ....[40]....
        /*0374*/ 	.word	0x00002120
        /*0378*/ 	.word	0x00000000
        /*037c*/ 	.word	0x00000000
        /*0380*/ 	.short	0x0101
        /*0382*/ 	.byte	0xff
	.zero		1


	//   ....[41]....
        /*0384*/ 	.word	0x000026c0
        /*0388*/ 	.word	0x000000ff
        /*038c*/ 	.word	0x00000000
        /*0390*/ 	.short	0x010a
        /*0392*/ 	.byte	0x04
	.zero		1


	//   ....[42]....
        /*0394*/ 	.word	0x00002750
        /*0398*/ 	.word	0x000000ff
        /*039c*/ 	.word	0x00000000
        /*03a0*/ 	.short	0x010a
        /*03a2*/ 	.byte	0x05
	.zero		1


	//   ....[43]....
        /*03a4*/ 	.word	0x000027e0
        /*03a8*/ 	.word	0x000000ff
        /*03ac*/ 	.word	0x00000000
        /*03b0*/ 	.short	0x010a
        /*03b2*/ 	.byte	0x05
	.zero		1


	//   ....[44]....
        /*03b4*/ 	.word	0x00002880
        /*03b8*/ 	.word	0x00000000
        /*03bc*/ 	.word	0x00000000
        /*03c0*/ 	.short	0x010a
        /*03c2*/ 	.byte	0xff
	.zero		1


	//   ....[45]....
        /*03c4*/ 	.word	0x000029c0
        /*03c8*/ 	.word	0x00000002
        /*03cc*/ 	.word	0x000000d0
        /*03d0*/ 	.short	0x010a
        /*03d2*/ 	.byte	0xff
	.zero		1


	//   ....[46]....
        /*03d4*/ 	.word	0x00002a20
        /*03d8*/ 	.word	0x00000004
        /*03dc*/ 	.word	0x00000000
        /*03e0*/ 	.short	0x0101
        /*03e2*/ 	.byte	0xff
	.zero		1


	//   ....[47]....
        /*03e4*/ 	.word	0x00002a40
        /*03e8*/ 	.word	0x000000ff
        /*03ec*/ 	.word	0x00000080
        /*03f0*/ 	.short	0x010a
        /*03f2*/ 	.byte	0x04
	.zero		1


	//   ....[48]....
        /*03f4*/ 	.word	0x00002b60
        /*03f8*/ 	.word	0x00000002
        /*03fc*/ 	.word	0x00000070
        /*0400*/ 	.short	0x010a
        /*0402*/ 	.byte	0xff
	.zero		1


	//   ....[49]....
        /*0404*/ 	.word	0x00002c70
        /*0408*/ 	.word	0x00000002
        /*040c*/ 	.word	0x00000000
        /*0410*/ 	.short	0x0101
        /*0412*/ 	.byte	0xff
	.zero		1


	//   ....[50]....
        /*0414*/ 	.word	0x00002d00
        /*0418*/ 	.word	0x000000ff
        /*041c*/ 	.word	0x00000080
        /*0420*/ 	.short	0x0106
        /*0422*/ 	.byte	0x04
	.zero		1


	//   ....[51]....
        /*0424*/ 	.word	0x00002d20
        /*0428*/ 	.word	0x000000ff
        /*042c*/ 	.word	0x00000080
        /*0430*/ 	.short	0x010a
        /*0432*/ 	.byte	0x04
	.zero		1


	//   ....[52]....
        /*0434*/ 	.word	0x00002db0
        /*0438*/ 	.word	0x000000ff
        /*043c*/ 	.word	0x00000080
        /*0440*/ 	.short	0x0106
        /*0442*/ 	.byte	0x07
	.zero		1


	//   ....[53]....
        /*0444*/ 	.word	0x00002df0
        /*0448*/ 	.word	0x00000000
        /*044c*/ 	.word	0x00000080
        /*0450*/ 	.short	0x010a
        /*0452*/ 	.byte	0xff
	.zero		1


	//   ....[54]....
        /*0454*/ 	.word	0x00003350
        /*0458*/ 	.word	0x00000000
        /*045c*/ 	.word	0x00000070
        /*0460*/ 	.short	0x010a
        /*0462*/ 	.byte	0xff
	.zero		1


	//   ....[55]....
        /*0464*/ 	.word	0x00003450
        /*0468*/ 	.word	0x00000003
        /*046c*/ 	.word	0x00000000
        /*0470*/ 	.short	0x0101
        /*0472*/ 	.byte	0xff
	.zero		1


	//   ....[56]....
        /*0474*/ 	.word	0x00003460
        /*0478*/ 	.word	0x000000ff
        /*047c*/ 	.word	0x00000000
        /*0480*/ 	.short	0x010a
        /*0482*/ 	.byte	0x04
	.zero		1


	//   ....[57]....
        /*0484*/ 	.word	0x000034e0
        /*0488*/ 	.word	0x000000ff
        /*048c*/ 	.word	0x000000b0
        /*0490*/ 	.short	0x010a
        /*0492*/ 	.byte	0x1f
	.zero		1


	//   ....[58]....
        /*0494*/ 	.word	0x000035c0
        /*0498*/ 	.word	0x000000ff
        /*049c*/ 	.word	0x00000000
        /*04a0*/ 	.short	0x010a
        /*04a2*/ 	.byte	0x05
	.zero		1


	//   ....[59]....
        /*04a4*/ 	.word	0x00003700
        /*04a8*/ 	.word	0x000000ff
        /*04ac*/ 	.word	0x00000000
        /*04b0*/ 	.short	0x010a
        /*04b2*/ 	.byte	0x04
	.zero		1


	//   ....[60]....
        /*04b4*/ 	.word	0x00003990
        /*04b8*/ 	.word	0x000000ff
        /*04bc*/ 	.word	0x00000000
        /*04c0*/ 	.short	0x010a
        /*04c2*/ 	.byte	0x04
	.zero		1


	//   ....[61]....
        /*04c4*/ 	.word	0x00003a20
        /*04c8*/ 	.word	0x000000ff
        /*04cc*/ 	.word	0x00000000
        /*04d0*/ 	.short	0x010a
        /*04d2*/ 	.byte	0x05
	.zero		1


	//   ....[62]....
        /*04d4*/ 	.word	0x00003ab0
        /*04d8*/ 	.word	0x000000ff
        /*04dc*/ 	.word	0x00000000
        /*04e0*/ 	.short	0x010a
        /*04e2*/ 	.byte	0x05
	.zero		1


	//   ....[63]....
        /*04e4*/ 	.word	0x00003b40
        /*04e8*/ 	.word	0x000000ff
        /*04ec*/ 	.word	0x00000000
        /*04f0*/ 	.short	0x010a
        /*04f2*/ 	.byte	0x04
	.zero		1


	//   ....[64]....
        /*04f4*/ 	.word	0x00004010
        /*04f8*/ 	.word	0x0000000c
        /*04fc*/ 	.word	0x00000070
        /*0500*/ 	.short	0x010a
        /*0502*/ 	.byte	0xff
	.zero		1


	//   ....[65]....
        /*0504*/ 	.word	0x00004180
        /*0508*/ 	.word	0x00000000
        /*050c*/ 	.word	0x00000000
        /*0510*/ 	.short	0x0101
        /*0512*/ 	.byte	0xff
	.zero		1


	//   ....[66]....
        /*0514*/ 	.word	0x00004610
        /*0518*/ 	.word	0x000000ff
        /*051c*/ 	.word	0x00000068
        /*0520*/ 	.short	0x010a
        /*0522*/ 	.byte	0x15
	.zero		1


	//   ....[67]....
        /*0524*/ 	.word	0x00004790
        /*0528*/ 	.word	0x000000ff
        /*052c*/ 	.word	0x00000050
        /*0530*/ 	.short	0x010a
        /*0532*/ 	.byte	0x15
	.zero		1


	//   ....[68]....
        /*0534*/ 	.word	0x00004900
        /*0538*/ 	.word	0x000000ff
        /*053c*/ 	.word	0x00000040
        /*0540*/ 	.short	0x010b
        /*0542*/ 	.byte	0x15
	.zero		1


	//   ....[69]....
        /*0544*/ 	.word	0x00004910
        /*0548*/ 	.word	0x000000ff
        /*054c*/ 	.word	0x00000000
        /*0550*/ 	.short	0x0101
        /*0552*/ 	.byte	0x22
	.zero		1


	//   ....[70]....
        /*0554*/ 	.word	0x00004920
        /*0558*/ 	.word	0x000000ff
        /*055c*/ 	.word	0x00000058
        /*0560*/ 	.short	0x010a
        /*0562*/ 	.byte	0x15
	.zero		1


	//   ....[71]....
        /*0564*/ 	.word	0x00004b00
        /*0568*/ 	.word	0x000000ff
        /*056c*/ 	.word	0x00000048
        /*0570*/ 	.short	0x010b
        /*0572*/ 	.byte	0x15
	.zero		1


	//   ....[72]....
        /*0574*/ 	.word	0x00004b10
        /*0578*/ 	.word	0x000000ff
        /*057c*/ 	.word	0x00000000
        /*0580*/ 	.short	0x0101
        /*0582*/ 	.byte	0x21
	.zero		1


	//   ....[73]....
        /*0584*/ 	.word	0x00004b40
        /*0588*/ 	.word	0x000000ff
        /*058c*/ 	.word	0x00000050
        /*0590*/ 	.short	0x010a
        /*0592*/ 	.byte	0x15
	.zero		1


	//   ....[74]....
        /*0594*/ 	.word	0x00004b80
        /*0598*/ 	.word	0x00000000
        /*059c*/ 	.word	0x00000058
        /*05a0*/ 	.short	0x010a
        /*05a2*/ 	.byte	0xff
	.zero		1


	//   ....[75]....
        /*05a4*/ 	.word	0x00004eb0
        /*05a8*/ 	.word	0x00000003
        /*05ac*/ 	.word	0x00000070
        /*05b0*/ 	.short	0x010a
        /*05b2*/ 	.byte	0xff
	.zero		1


	//   ....[76]....
        /*05b4*/ 	.word	0x00005030
        /*05b8*/ 	.word	0x00000000
        /*05bc*/ 	.word	0x00000000
        /*05c0*/ 	.short	0x0101
        /*05c2*/ 	.byte	0xff
	.zero		1


	//   ....[77]....
        /*05c4*/ 	.word	0x00005b70
        /*05c8*/ 	.word	0x00000002
        /*05cc*/ 	.word	0x00000040
        /*05d0*/ 	.short	0x010a
        /*05d2*/ 	.byte	0xff
	.zero		1


	//   ....[78]....
        /*05d4*/ 	.word	0x00005be0
        /*05d8*/ 	.word	0x00000064
        /*05dc*/ 	.word	0x00000090
        /*05e0*/ 	.short	0x010a
        /*05e2*/ 	.byte	0xff
	.zero		1


	//   ....[79]....
        /*05e4*/ 	.word	0x00005cd0
        /*05e8*/ 	.word	0x00000002
        /*05ec*/ 	.word	0x00000040
        /*05f0*/ 	.short	0x010a
        /*05f2*/ 	.byte	0xff
	.zero		1


	//   ....[80]....
        /*05f4*/ 	.word	0x00005de0
        /*05f8*/ 	.word	0x00000000
        /*05fc*/ 	.word	0x00000000
        /*0600*/ 	.short	0x0101
        /*0602*/ 	.byte	0xff
	.zero		1


	//   ....[81]....
        /*0604*/ 	.word	0x00005e60
        /*0608*/ 	.word	0x00000064
        /*060c*/ 	.word	0x00000090
        /*0610*/ 	.short	0x010a
        /*0612*/ 	.byte	0xff
	.zero		1


	//   ....[82]....
        /*0614*/ 	.word	0x000069b0
        /*0618*/ 	.word	0x0000006d
        /*061c*/ 	.word	0x00000040
        /*0620*/ 	.short	0x010a
        /*0622*/ 	.byte	0xff
	.zero		1


	//   ....[83]....
        /*0624*/ 	.word	0x00006a80
        /*0628*/ 	.word	0x0000006d
        /*062c*/ 	.word	0x00000040
        /*0630*/ 	.short	0x010a
        /*0632*/ 	.byte	0xff
	.zero		1


	//   ....[84]....
        /*0634*/ 	.word	0x00006b90
        /*0638*/ 	.word	0x00000000
        /*063c*/ 	.word	0x00000000
        /*0640*/ 	.short	0x0101
        /*0642*/ 	.byte	0xff
	.zero		1


	//   ....[85]....
        /*0644*/ 	.word	0x00007020
        /*0648*/ 	.word	0x000000ff
        /*064c*/ 	.word	0x00000000
        /*0650*/ 	.short	0x0101
        /*0652*/ 	.byte	0x04
	.zero		1


	//   ....[86]....
        /*0654*/ 	.word	0x00007830
        /*0658*/ 	.word	0x00000000
        /*065c*/ 	.word	0x000000e0
        /*0660*/ 	.short	0x010a
        /*0662*/ 	.byte	0xff
	.zero		1


	//   ....[87]....
        /*0664*/ 	.word	0x00007890
        /*0668*/ 	.word	0x00000000
        /*066c*/ 	.word	0x00000020
        /*0670*/ 	.short	0x010a
        /*0672*/ 	.byte	0xff
	.zero		1


	//   ....[88]....
        /*0674*/ 	.word	0x000078f0
        /*0678*/ 	.word	0x00000000
        /*067c*/ 	.word	0x00000020
        /*0680*/ 	.short	0x010a
        /*0682*/ 	.byte	0xff
	.zero		1


	//   ....[89]....
        /*0684*/ 	.word	0x00007940
        /*0688*/ 	.word	0x00000003
        /*068c*/ 	.word	0x00000070
        /*0690*/ 	.short	0x010a
        /*0692*/ 	.byte	0xff
	.zero		1


	//   ....[90]....
        /*0694*/ 	.word	0x000079a0
        /*0698*/ 	.word	0x00000000
        /*069c*/ 	.word	0x00000000
        /*06a0*/ 	.short	0x010a
        /*06a2*/ 	.byte	0xff
	.zero		1


	//   ....[91]....
        /*06a4*/ 	.word	0x00007a00
        /*06a8*/ 	.word	0x00000000
        /*06ac*/ 	.word	0x00000000
        /*06b0*/ 	.short	0x010a
        /*06b2*/ 	.byte	0xff
	.zero		1


	//   ....[92]....
        /*06b4*/ 	.word	0x00007a60
        /*06b8*/ 	.word	0x00000000
        /*06bc*/ 	.word	0x00000000
        /*06c0*/ 	.short	0x010a
        /*06c2*/ 	.byte	0xff
	.zero		1


	//   ....[93]....
        /*06c4*/ 	.word	0x00007ab0
        /*06c8*/ 	.word	0x00000002
        /*06cc*/ 	.word	0x000000d0
        /*06d0*/ 	.short	0x010a
        /*06d2*/ 	.byte	0xff
	.zero		1


	//   ....[94]....
        /*06d4*/ 	.word	0x00007b10
        /*06d8*/ 	.word	0x00000002
        /*06dc*/ 	.word	0x00000080
        /*06e0*/ 	.short	0x010a
        /*06e2*/ 	.byte	0xff
	.zero		1


	//   ....[95]....
        /*06e4*/ 	.word	0x00007b60
        /*06e8*/ 	.word	0x00000002
        /*06ec*/ 	.word	0x00000070
        /*06f0*/ 	.short	0x010a
        /*06f2*/ 	.byte	0xff
	.zero		1


	//   ....[96]....
        /*06f4*/ 	.word	0x00007bc0
        /*06f8*/ 	.word	0x00000000
        /*06fc*/ 	.word	0x00000080
        /*0700*/ 	.short	0x010a
        /*0702*/ 	.byte	0xff
	.zero		1


	//   ....[97]....
        /*0704*/ 	.word	0x00007c10
        /*0708*/ 	.word	0x00000000
        /*070c*/ 	.word	0x00000070
        /*0710*/ 	.short	0x010a
        /*0712*/ 	.byte	0xff
	.zero		1


	//   ....[98]....
        /*0714*/ 	.word	0x00007c70
        /*0718*/ 	.word	0x00000003
        /*071c*/ 	.word	0x000000b0
        /*0720*/ 	.short	0x010a
        /*0722*/ 	.byte	0xff
	.zero		1


	//   ....[99]....
        /*0724*/ 	.word	0x00007cd0
        /*0728*/ 	.word	0x00000000
        /*072c*/ 	.word	0x00000000
        /*0730*/ 	.short	0x010a
        /*0732*/ 	.byte	0xff
	.zero		1


	//   ....[100]....
        /*0734*/ 	.word	0x00007d30
        /*0738*/ 	.word	0x00000000
        /*073c*/ 	.word	0x00000000
        /*0740*/ 	.short	0x010a
        /*0742*/ 	.byte	0xff
	.zero		1


	//   ....[101]....
        /*0744*/ 	.word	0x00007d90
        /*0748*/ 	.word	0x00000000
        /*074c*/ 	.word	0x00000000
        /*0750*/ 	.short	0x010a
        /*0752*/ 	.byte	0xff
	.zero		1


	//   ....[102]....
        /*0754*/ 	.word	0x00007df0
        /*0758*/ 	.word	0x00000000
        /*075c*/ 	.word	0x00000000
        /*0760*/ 	.short	0x010a
        /*0762*/ 	.byte	0xff
	.zero		1


	//   ....[103]....
        /*0764*/ 	.word	0x00007e50
        /*0768*/ 	.word	0x00000000
        /*076c*/ 	.word	0x00000000
        /*0770*/ 	.short	0x010a
        /*0772*/ 	.byte	0xff
	.zero		1


	//   ....[104]....
        /*0774*/ 	.word	0x00007ea0
        /*0778*/ 	.word	0x0000000c
        /*077c*/ 	.word	0x00000070
        /*0780*/ 	.short	0x010a
        /*0782*/ 	.byte	0xff
	.zero		1


	//   ....[105]....
        /*0784*/ 	.word	0x00007f00
        /*0788*/ 	.word	0x00000000
        /*078c*/ 	.word	0x00000068
        /*0790*/ 	.short	0x010a
        /*0792*/ 	.byte	0xff
	.zero		1


	//   ....[106]....
        /*0794*/ 	.word	0x00007f60
        /*0798*/ 	.word	0x00000000
        /*079c*/ 	.word	0x00000050
        /*07a0*/ 	.short	0x010a
        /*07a2*/ 	.byte	0xff
	.zero		1


	//   ....[107]....
        /*07a4*/ 	.word	0x00007fc0
        /*07a8*/ 	.word	0x00000000
        /*07ac*/ 	.word	0x00000058
        /*07b0*/ 	.short	0x010a
        /*07b2*/ 	.byte	0xff
	.zero		1


	//   ....[108]....
        /*07b4*/ 	.word	0x00008020
        /*07b8*/ 	.word	0x00000000
        /*07bc*/ 	.word	0x00000050
        /*07c0*/ 	.short	0x010a
        /*07c2*/ 	.byte	0xff
	.zero		1


	//   ....[109]....
        /*07c4*/ 	.word	0x00008070
        /*07c8*/ 	.word	0x00000003
        /*07cc*/ 	.word	0x00000070
        /*07d0*/ 	.short	0x010a
        /*07d2*/ 	.byte	0xff
	.zero		1


	//   ....[110]....
        /*07d4*/ 	.word	0x000080c0
        /*07d8*/ 	.word	0x00000002
        /*07dc*/ 	.word	0x00000040
        /*07e0*/ 	.short	0x010a
        /*07e2*/ 	.byte	0xff
	.zero		1


	//   ....[111]....
        /*07e4*/ 	.word	0x00008110
        /*07e8*/ 	.word	0x00000064
        /*07ec*/ 	.word	0x00000090
        /*07f0*/ 	.short	0x010a
        /*07f2*/ 	.byte	0xff
	.zero		1


	//   ....[112]....
        /*07f4*/ 	.word	0x00008160
        /*07f8*/ 	.word	0x0000006d
        /*07fc*/ 	.word	0x00000040
        /*0800*/ 	.short	0x010a
        /*0802*/ 	.byte	0xff
	.zero		1


	//----- nvinfo : EIATTR_NUM_MBARRIERS
	.align		4
.L_47:
        /*0804*/ 	.byte	0x03, 0x38
        /*0806*/ 	.short	0x001e


	//----- nvinfo : EIATTR_EXIT_INSTR_OFFSETS
	.align		4
        /*0808*/ 	.byte	0x04, 0x1c
        /*080a*/ 	.short	(.L_49 - .L_48)


	//   ....[0]....
.L_48:
        /*080c*/ 	.word	0x000028b0


	//   ....[1]....
        /*0810*/ 	.word	0x00002dc0


	//   ....[2]....
        /*0814*/ 	.word	0x00002e20


	//   ....[3]....
        /*0818*/ 	.word	0x00003da0


	//   ....[4]....
        /*081c*/ 	.word	0x00004bb0


	//   ....[5]....
        /*0820*/ 	.word	0x00004bf0


	//   ....[6]....
        /*0824*/ 	.word	0x00007820


	//----- nvinfo : EIATTR_MAX_THREADS
	.align		4
.L_49:
        /*0828*/ 	.byte	0x04, 0x05
        /*082a*/ 	.short	(.L_51 - .L_50)
.L_50:
        /*082c*/ 	.word	0x00000100
        /*0830*/ 	.word	0x00000001
        /*0834*/ 	.word	0x00000001


	//----- nvinfo : EIATTR_CRS_STACK_SIZE
	.align		4
.L_51:
        /*0838*/ 	.byte	0x04, 0x1e
        /*083a*/ 	.short	(.L_53 - .L_52)
.L_52:
        /*083c*/ 	.word	0x00000000


	//----- nvinfo : EIATTR_CBANK_PARAM_SIZE
	.align		4
.L_53:
        /*0840*/ 	.byte	0x03, 0x19
        /*0842*/ 	.short	0x0800


	//----- nvinfo : EIATTR_PARAM_CBANK
	.align		4
        /*0844*/ 	.byte	0x04, 0x0a
        /*0846*/ 	.short	(.L_55 - .L_54)
	.align		4
.L_54:
        /*0848*/ 	.word	index@(.nv.constant0._ZN7cutlass13device_kernelINS_4gemm6kernel13GemmUniversalIN4cute5tupleIJiiiiEEENS1_10collective13CollectiveMmaINS1_35MainloopSm100TmaUmmaWarpSpecializedILi4ELi2ELi4ENS5_IJNS4_1CILi1EEENSA_ILi2EEESB_EEEEENS5_IJNSA_ILi64EEENSA_ILi128EEESG_EEENS_12float_e5m2_tENS5_IJlSB_lEEESI_SJ_NS4_8TiledMMAINS4_8MMA_AtomIJNS4_10MMA_TraitsINS4_19SM100_MMA_F8F6F4_SSEJSI_SI_fSF_SG_NS4_17integral_constantINS4_4UMMA5MajorELSQ_0EEESR_NSO_INSP_7ScaleInELSS_0EEEST_EEEEEENS4_6LayoutINS5_IJSB_SB_SB_EEENS5_IJNSA_ILi0EEESY_SY_EEEEENS5_IJNS4_10UnderscoreES11_S11_EEEEENS4_23SM90_TMA_LOAD_MULTICASTENS4_14ComposedLayoutINS4_7SwizzleILi3ELi4ELi3EEENS4_18smem_ptr_flag_bitsILi8EEENSW_INS5_IJNSA_ILi8EEESG_EEENS5_IJSG_SB_EEEEEEEvNS4_8identityENS4_13SM90_TMA_LOADES1E_vS1F_EENS_8epilogue10collective18CollectiveEpilogueINS1I_23Sm100TmaWarpSpecializedILi2ELi2ELi32ELb0ELb0EEEJSH_NS5_IJNSW_ISF_SB_EES1N_EEESI_SJ_SI_SJ_NS1I_6fusion15FusionCallbacksIS1M_NS1P_17LinearCombinationISI_fSI_fLNS_15FloatRoundStyleE2EEESH_S1O_JEEENS4_5SM1004TMEM4LOAD26SM100_TMEM_LOAD_16dp32b32xES1G_NS15_INS16_ILi2ELi4ELi3EEES19_NSW_INS5_IJS1A_SF_EEENS5_IJSF_SB_EEEEEEENS4_39AutoVectorizingCopyWithAssumedAlignmentILi128EEENS4_14SM90_TMA_STOREES23_S25_S25_EEEvvEEEEvNT_6ParamsE)
        /*084c*/ 	.short	0x0380
        /*084e*/ 	.short	0x0800


	//----- nvinfo : EIATTR_SW_WAR
	.align		4
.L_55:
        /*0850*/ 	.byte	0x04, 0x36
        /*0852*/ 	.short	(.L_57 - .L_56)
.L_56:
        /*0854*/ 	.word	0x00000008
.L_57:


//--------------------- .nv.callgraph             --------------------------
	.section	.nv.callgraph,"",@"SHT_CUDA_CALLGRAPH"
	.align	4
	.sectionentsize	8
	.align		4
        /*0000*/ 	.word	0x00000000
	.align		4
        /*0004*/ 	.word	0xffffffff
	.align		4
        /*0008*/ 	.word	index@(_ZN7cutlass13device_kernelINS_4gemm6kernel13GemmUniversalIN4cute5tupleIJiiiiEEENS1_10collective13CollectiveMmaINS1_35MainloopSm100TmaUmmaWarpSpecializedILi4ELi2ELi4ENS5_IJNS4_1CILi1EEENSA_ILi2EEESB_EEEEENS5_IJNSA_ILi64EEENSA_ILi128EEESG_EEENS_12float_e5m2_tENS5_IJlSB_lEEESI_SJ_NS4_8TiledMMAINS4_8MMA_AtomIJNS4_10MMA_TraitsINS4_19SM100_MMA_F8F6F4_SSEJSI_SI_fSF_SG_NS4_17integral_constantINS4_4UMMA5MajorELSQ_0EEESR_NSO_INSP_7ScaleInELSS_0EEEST_EEEEEENS4_6LayoutINS5_IJSB_SB_SB_EEENS5_IJNSA_ILi0EEESY_SY_EEEEENS5_IJNS4_10UnderscoreES11_S11_EEEEENS4_23SM90_TMA_LOAD_MULTICASTENS4_14ComposedLayoutINS4_7SwizzleILi3ELi4ELi3EEENS4_18smem_ptr_flag_bitsILi8EEENSW_INS5_IJNSA_ILi8EEESG_EEENS5_IJSG_SB_EEEEEEEvNS4_8identityENS4_13SM90_TMA_LOADES1E_vS1F_EENS_8epilogue10collective18CollectiveEpilogueINS1I_23Sm100TmaWarpSpecializedILi2ELi2ELi32ELb0ELb0EEEJSH_NS5_IJNSW_ISF_SB_EES1N_EEESI_SJ_SI_SJ_NS1I_6fusion15FusionCallbacksIS1M_NS1P_17LinearCombinationISI_fSI_fLNS_15FloatRoundStyleE2EEESH_S1O_JEEENS4_5SM1004TMEM4LOAD26SM100_TMEM_LOAD_16dp32b32xES1G_NS15_INS16_ILi2ELi4ELi3EEES19_NSW_INS5_IJS1A_SF_EEENS5_IJSF_SB_EEEEEEENS4_39AutoVectorizingCopyWithAssumedAlignmentILi128EEENS4_14SM90_TMA_STOREES23_S25_S25_EEEvvEEEEvNT_6ParamsE)
	.align		4
        /*000c*/ 	.word	index@(__assertfail)
	.align		4
        /*0010*/ 	.word	0x00000000
	.align		4
        /*0014*/ 	.word	0xfffffffe
	.align		4
        /*0018*/ 	.word	0x00000000
	.align		4
        /*001c*/ 	.word	0xfffffffd
	.align		4
        /*0020*/ 	.word	0x00000000
	.align		4
        /*0024*/ 	.word	0xfffffffc


//--------------------- .nv.constant4             --------------------------
	.section	.nv.constant4,"a",@progbits
	.align	8
	.align		8
.nv.constant4:
        /*0000*/ 	.dword	__assertfail
	.align		8
        /*0008*/ 	.dword	__unnamed_1
	.align		8
        /*0010*/ 	.dword	__unnamed_2
	.align		8
        /*0018*/ 	.dword	_ZN39_INTERNAL_c493e1d7_4_k_cu_27ba9abd_94294cuda3std3__45__cpo5beginE
	.align		8
        /*0020*/ 	.dword	_ZN39_INTERNAL_c493e1d7_4_k_cu_27ba9abd_94294cuda3std3__45__cpo3endE
	.align		8
        /*0028*/ 	.dword	_ZN39_INTERNAL_c493e1d7_4_k_cu_27ba9abd_94294cuda3std3__45__cpo6cbeginE
	.align		8
        /*0030*/ 	.dword	_ZN39_INTERNAL_c493e1d7_4_k_cu_27ba9abd_94294cuda3std3__45__cpo4cendE
	.align		8
        /*0038*/ 	.dword	_ZN39_INTERNAL_c493e1d7_4_k_cu_27ba9abd_94294cuda3std3__441_GLOBAL__N__c493e1d7_4_k_cu_27ba9abd_94296ignoreE
	.align		8
        /*0040*/ 	.dword	_ZN39_INTERNAL_c493e1d7_4_k_cu_27ba9abd_94294cuda3std3__419piecewise_constructE
	.align		8
        /*0048*/ 	.dword	_ZN39_INTERNAL_c493e1d7_4_k_cu_27ba9abd_94294cuda3std3__48in_placeE
	.align		8
        /*0050*/ 	.dword	_ZN39_INTERNAL_c493e1d7_4_k_cu_27ba9abd_94294cuda3std6ranges3__45__cpo4swapE
	.align		8
        /*0058*/ 	.dword	_ZN39_INTERNAL_c493e1d7_4_k_cu_27ba9abd_94294cuda3std6ranges3__45__cpo9iter_moveE
	.align		8
        /*0060*/ 	.dword	_ZN39_INTERNAL_c493e1d7_4_k_cu_27ba9abd_94294cute7productE
	.align		8
        /*0068*/ 	.dword	_ZN39_INTERNAL_c493e1d7_4_k_cu_27ba9abd_94294cute1_E
	.align		8
        /*0070*/ 	.dword	$str$25
	.align		8
        /*0078*/ 	.dword	$str$26
	.align		8
        /*0080*/ 	.dword	$str$27
	.align		8
        /*0088*/ 	.dword	$str$28


//--------------------- .text._ZN7cutlass13device_kernelINS_4gemm6kernel13GemmUniversalIN4cute5tupleIJiiiiEEENS1_10collective13CollectiveMmaINS1_35MainloopSm100TmaUmmaWarpSpecializedILi4ELi2ELi4ENS5_IJNS4_1CILi1EEENSA_ILi2EEESB_EEEEENS5_IJNSA_ILi64EEENSA_ILi128EEESG_EEENS_12float_e5m2_tENS5_IJlSB_lEEESI_SJ_NS4_8TiledMMAINS4_8MMA_AtomIJNS4_10MMA_TraitsINS4_19SM100_MMA_F8F6F4_SSEJSI_SI_fSF_SG_NS4_17integral_constantINS4_4UMMA5MajorELSQ_0EEESR_NSO_INSP_7ScaleInELSS_0EEEST_EEEEEENS4_6LayoutINS5_IJSB_SB_SB_EEENS5_IJNSA_ILi0EEESY_SY_EEEEENS5_IJNS4_10UnderscoreES11_S11_EEEEENS4_23SM90_TMA_LOAD_MULTICASTENS4_14ComposedLayoutINS4_7SwizzleILi3ELi4ELi3EEENS4_18smem_ptr_flag_bitsILi8EEENSW_INS5_IJNSA_ILi8EEESG_EEENS5_IJSG_SB_EEEEEEEvNS4_8identityENS4_13SM90_TMA_LOADES1E_vS1F_EENS_8epilogue10collective18CollectiveEpilogueINS1I_23Sm100TmaWarpSpecializedILi2ELi2ELi32ELb0ELb0EEEJSH_NS5_IJNSW_ISF_SB_EES1N_EEESI_SJ_SI_SJ_NS1I_6fusion15FusionCallbacksIS1M_NS1P_17LinearCombinationISI_fSI_fLNS_15FloatRoundStyleE2EEESH_S1O_JEEENS4_5SM1004TMEM4LOAD26SM100_TMEM_LOAD_16dp32b32xES1G_NS15_INS16_ILi2ELi4ELi3EEES19_NSW_INS5_IJS1A_SF_EEENS5_IJSF_SB_EEEEEEENS4_39AutoVectorizingCopyWithAssumedAlignmentILi128EEENS4_14SM90_TMA_STOREES23_S25_S25_EEEvvEEEEvNT_6ParamsE --------------------------
	.section	.text._ZN7cutlass13device_kernelINS_4gemm6kernel13GemmUniversalIN4cute5tupleIJiiiiEEENS1_10collective13CollectiveMmaINS1_35MainloopSm100TmaUmmaWarpSpecializedILi4ELi2ELi4ENS5_IJNS4_1CILi1EEENSA_ILi2EEESB_EEEEENS5_IJNSA_ILi64EEENSA_ILi128EEESG_EEENS_12float_e5m2_tENS5_IJlSB_lEEESI_SJ_NS4_8TiledMMAINS4_8MMA_AtomIJNS4_10MMA_TraitsINS4_19SM100_MMA_F8F6F4_SSEJSI_SI_fSF_SG_NS4_17integral_constantINS4_4UMMA5MajorELSQ_0EEESR_NSO_INSP_7ScaleInELSS_0EEEST_EEEEEENS4_6LayoutINS5_IJSB_SB_SB_EEENS5_IJNSA_ILi0EEESY_SY_EEEEENS5_IJNS4_10UnderscoreES11_S11_EEEEENS4_23SM90_TMA_LOAD_MULTICASTENS4_14ComposedLayoutINS4_7SwizzleILi3ELi4ELi3EEENS4_18smem_ptr_flag_bitsILi8EEENSW_INS5_IJNSA_ILi8EEESG_EEENS5_IJSG_SB_EEEEEEEvNS4_8identityENS4_13SM90_TMA_LOADES1E_vS1F_EENS_8epilogue10collective18CollectiveEpilogueINS1I_23Sm100TmaWarpSpecializedILi2ELi2ELi32ELb0ELb0EEEJSH_NS5_IJNSW_ISF_SB_EES1N_EEESI_SJ_SI_SJ_NS1I_6fusion15FusionCallbacksIS1M_NS1P_17LinearCombinationISI_fSI_fLNS_15FloatRoundStyleE2EEESH_S1O_JEEENS4_5SM1004TMEM4LOAD26SM100_TMEM_LOAD_16dp32b32xES1G_NS15_INS16_ILi2ELi4ELi3EEES19_NSW_INS5_IJS1A_SF_EEENS5_IJSF_SB_EEEEEEENS4_39AutoVectorizingCopyWithAssumedAlignmentILi128EEENS4_14SM90_TMA_STOREES23_S25_S25_EEEvvEEEEvNT_6ParamsE,"ax",@progbits
	.align	128
.text._ZN7cutlass13device_kernelINS_4gemm6kernel13GemmUniversalIN4cute5tupleIJiiiiEEENS1_10collective13CollectiveMmaINS1_35MainloopSm100TmaUmmaWarpSpecializedILi4ELi2ELi4ENS5_IJNS4_1CILi1EEENSA_ILi2EEESB_EEEEENS5_IJNSA_ILi64EEENSA_ILi128EEESG_EEENS_12float_e5m2_tENS5_IJlSB_lEEESI_SJ_NS4_8TiledMMAINS4_8MMA_AtomIJNS4_10MMA_TraitsINS4_19SM100_MMA_F8F6F4_SSEJSI_SI_fSF_SG_NS4_17integral_constantINS4_4UMMA5MajorELSQ_0EEESR_NSO_INSP_7ScaleInELSS_0EEEST_EEEEEENS4_6LayoutINS5_IJSB_SB_SB_EEENS5_IJNSA_ILi0EEESY_SY_EEEEENS5_IJNS4_10UnderscoreES11_S11_EEEEENS4_23SM90_TMA_LOAD_MULTICASTENS4_14ComposedLayoutINS4_7SwizzleILi3ELi4ELi3EEENS4_18smem_ptr_flag_bitsILi8EEENSW_INS5_IJNSA_ILi8EEESG_EEENS5_IJSG_SB_EEEEEEEvNS4_8identityENS4_13SM90_TMA_LOADES1E_vS1F_EENS_8epilogue10collective18CollectiveEpilogueINS1I_23Sm100TmaWarpSpecializedILi2ELi2ELi32ELb0ELb0EEEJSH_NS5_IJNSW_ISF_SB_EES1N_EEESI_SJ_SI_SJ_NS1I_6fusion15FusionCallbacksIS1M_NS1P_17LinearCombinationISI_fSI_fLNS_15FloatRoundStyleE2EEESH_S1O_JEEENS4_5SM1004TMEM4LOAD26SM100_TMEM_LOAD_16dp32b32xES1G_NS15_INS16_ILi2ELi4ELi3EEES19_NSW_INS5_IJS1A_SF_EEENS5_IJSF_SB_EEEEEEENS4_39AutoVectorizingCopyWithAssumedAlignmentILi128EEENS4_14SM90_TMA_STOREES23_S25_S25_EEEvvEEEEvNT_6ParamsE:
        .type           _ZN7cutlass13device_kernelINS_4gemm6kernel13GemmUniversalIN4cute5tupleIJiiiiEEENS1_10collective13CollectiveMmaINS1_35MainloopSm100TmaUmmaWarpSpecializedILi4ELi2ELi4ENS5_IJNS4_1CILi1EEENSA_ILi2EEESB_EEEEENS5_IJNSA_ILi64EEENSA_ILi128EEESG_EEENS_12float_e5m2_tENS5_IJlSB_lEEESI_SJ_NS4_8TiledMMAINS4_8MMA_AtomIJNS4_10MMA_TraitsINS4_19SM100_MMA_F8F6F4_SSEJSI_SI_fSF_SG_NS4_17integral_constantINS4_4UMMA5MajorELSQ_0EEESR_NSO_INSP_7ScaleInELSS_0EEEST_EEEEEENS4_6LayoutINS5_IJSB_SB_SB_EEENS5_IJNSA_ILi0EEESY_SY_EEEEENS5_IJNS4_10UnderscoreES11_S11_EEEEENS4_23SM90_TMA_LOAD_MULTICASTENS4_14ComposedLayoutINS4_7SwizzleILi3ELi4ELi3EEENS4_18smem_ptr_flag_bitsILi8EEENSW_INS5_IJNSA_ILi8EEESG_EEENS5_IJSG_SB_EEEEEEEvNS4_8identityENS4_13SM90_TMA_LOADES1E_vS1F_EENS_8epilogue10collective18CollectiveEpilogueINS1I_23Sm100TmaWarpSpecializedILi2ELi2ELi32ELb0ELb0EEEJSH_NS5_IJNSW_ISF_SB_EES1N_EEESI_SJ_SI_SJ_NS1I_6fusion15FusionCallbacksIS1M_NS1P_17LinearCombinationISI_fSI_fLNS_15FloatRoundStyleE2EEESH_S1O_JEEENS4_5SM1004TMEM4LOAD26SM100_TMEM_LOAD_16dp32b32xES1G_NS15_INS16_ILi2ELi4ELi3EEES19_NSW_INS5_IJS1A_SF_EEENS5_IJSF_SB_EEEEEEENS4_39AutoVectorizingCopyWithAssumedAlignmentILi128EEENS4_14SM90_TMA_STOREES23_S25_S25_EEEvvEEEEvNT_6ParamsE,@function
        .size           _ZN7cutlass13device_kernelINS_4gemm6kernel13GemmUniversalIN4cute5tupleIJiiiiEEENS1_10collective13CollectiveMmaINS1_35MainloopSm100TmaUmmaWarpSpecializedILi4ELi2ELi4ENS5_IJNS4_1CILi1EEENSA_ILi2EEESB_EEEEENS5_IJNSA_ILi64EEENSA_ILi128EEESG_EEENS_12float_e5m2_tENS5_IJlSB_lEEESI_SJ_NS4_8TiledMMAINS4_8MMA_AtomIJNS4_10MMA_TraitsINS4_19SM100_MMA_F8F6F4_SSEJSI_SI_fSF_SG_NS4_17integral_constantINS4_4UMMA5MajorELSQ_0EEESR_NSO_INSP_7ScaleInELSS_0EEEST_EEEEEENS4_6LayoutINS5_IJSB_SB_SB_EEENS5_IJNSA_ILi0EEESY_SY_EEEEENS5_IJNS4_10UnderscoreES11_S11_EEEEENS4_23SM90_TMA_LOAD_MULTICASTENS4_14ComposedLayoutINS4_7SwizzleILi3ELi4ELi3EEENS4_18smem_ptr_flag_bitsILi8EEENSW_INS5_IJNSA_ILi8EEESG_EEENS5_IJSG_SB_EEEEEEEvNS4_8identityENS4_13SM90_TMA_LOADES1E_vS1F_EENS_8epilogue10collective18CollectiveEpilogueINS1I_23Sm100TmaWarpSpecializedILi2ELi2ELi32ELb0ELb0EEEJSH_NS5_IJNSW_ISF_SB_EES1N_EEESI_SJ_SI_SJ_NS1I_6fusion15FusionCallbacksIS1M_NS1P_17LinearCombinationISI_fSI_fLNS_15FloatRoundStyleE2EEESH_S1O_JEEENS4_5SM1004TMEM4LOAD26SM100_TMEM_LOAD_16dp32b32xES1G_NS15_INS16_ILi2ELi4ELi3EEES19_NSW_INS5_IJS1A_SF_EEENS5_IJSF_SB_EEEEEEENS4_39AutoVectorizingCopyWithAssumedAlignmentILi128EEENS4_14SM90_TMA_STOREES23_S25_S25_EEEvvEEEEvNT_6ParamsE,(.L_x_149 - _ZN7cutlass13device_kernelINS_4gemm6kernel13GemmUniversalIN4cute5tupleIJiiiiEEENS1_10collective13CollectiveMmaINS1_35MainloopSm100TmaUmmaWarpSpecializedILi4ELi2ELi4ENS5_IJNS4_1CILi1EEENSA_ILi2EEESB_EEEEENS5_IJNSA_ILi64EEENSA_ILi128EEESG_EEENS_12float_e5m2_tENS5_IJlSB_lEEESI_SJ_NS4_8TiledMMAINS4_8MMA_AtomIJNS4_10MMA_TraitsINS4_19SM100_MMA_F8F6F4_SSEJSI_SI_fSF_SG_NS4_17integral_constantINS4_4UMMA5MajorELSQ_0EEESR_NSO_INSP_7ScaleInELSS_0EEEST_EEEEEENS4_6LayoutINS5_IJSB_SB_SB_EEENS5_IJNSA_ILi0EEESY_SY_EEEEENS5_IJNS4_10UnderscoreES11_S11_EEEEENS4_23SM90_TMA_LOAD_MULTICASTENS4_14ComposedLayoutINS4_7SwizzleILi3ELi4ELi3EEENS4_18smem_ptr_flag_bitsILi8EEENSW_INS5_IJNSA_ILi8EEESG_EEENS5_IJSG_SB_EEEEEEEvNS4_8identityENS4_13SM90_TMA_LOADES1E_vS1F_EENS_8epilogue10collective18CollectiveEpilogueINS1I_23Sm100TmaWarpSpecializedILi2ELi2ELi32ELb0ELb0EEEJSH_NS5_IJNSW_ISF_SB_EES1N_EEESI_SJ_SI_SJ_NS1I_6fusion15FusionCallbacksIS1M_NS1P_17LinearCombinationISI_fSI_fLNS_15FloatRoundStyleE2EEESH_S1O_JEEENS4_5SM1004TMEM4LOAD26SM100_TMEM_LOAD_16dp32b32xES1G_NS15_INS16_ILi2ELi4ELi3EEES19_NSW_INS5_IJS1A_SF_EEENS5_IJSF_SB_EEEEEEENS4_39AutoVectorizingCopyWithAssumedAlignmentILi128EEENS4_14SM90_TMA_STOREES23_S25_S25_EEEvvEEEEvNT_6ParamsE)
        .other          _ZN7cutlass13device_kernelINS_4gemm6kernel13GemmUniversalIN4cute5tupleIJiiiiEEENS1_10collective13CollectiveMmaINS1_35MainloopSm100TmaUmmaWarpSpecializedILi4ELi2ELi4ENS5_IJNS4_1CILi1EEENSA_ILi2EEESB_EEEEENS5_IJNSA_ILi64EEENSA_ILi128EEESG_EEENS_12float_e5m2_tENS5_IJlSB_lEEESI_SJ_NS4_8TiledMMAINS4_8MMA_AtomIJNS4_10MMA_TraitsINS4_19SM100_MMA_F8F6F4_SSEJSI_SI_fSF_SG_NS4_17integral_constantINS4_4UMMA5MajorELSQ_0EEESR_NSO_INSP_7ScaleInELSS_0EEEST_EEEEEENS4_6LayoutINS5_IJSB_SB_SB_EEENS5_IJNSA_ILi0EEESY_SY_EEEEENS5_IJNS4_10UnderscoreES11_S11_EEEEENS4_23SM90_TMA_LOAD_MULTICASTENS4_14ComposedLayoutINS4_7SwizzleILi3ELi4ELi3EEENS4_18smem_ptr_flag_bitsILi8EEENSW_INS5_IJNSA_ILi8EEESG_EEENS5_IJSG_SB_EEEEEEEvNS4_8identityENS4_13SM90_TMA_LOADES1E_vS1F_EENS_8epilogue10collective18CollectiveEpilogueINS1I_23Sm100TmaWarpSpecializedILi2ELi2ELi32ELb0ELb0EEEJSH_NS5_IJNSW_ISF_SB_EES1N_EEESI_SJ_SI_SJ_NS1I_6fusion15FusionCallbacksIS1M_NS1P_17LinearCombinationISI_fSI_fLNS_15FloatRoundStyleE2EEESH_S1O_JEEENS4_5SM1004TMEM4LOAD26SM100_TMEM_LOAD_16dp32b32xES1G_NS15_INS16_ILi2ELi4ELi3EEES19_NSW_INS5_IJS1A_SF_EEENS5_IJSF_SB_EEEEEEENS4_39AutoVectorizingCopyWithAssumedAlignmentILi128EEENS4_14SM90_TMA_STOREES23_S25_S25_EEEvvEEEEvNT_6ParamsE,@"STO_CUDA_ENTRY STV_DEFAULT"
_ZN7cutlass13device_kernelINS_4gemm6kernel13GemmUniversalIN4cute5tupleIJiiiiEEENS1_10collective13CollectiveMmaINS1_35MainloopSm100TmaUmmaWarpSpecializedILi4ELi2ELi4ENS5_IJNS4_1CILi1EEENSA_ILi2EEESB_EEEEENS5_IJNSA_ILi64EEENSA_ILi128EEESG_EEENS_12float_e5m2_tENS5_IJlSB_lEEESI_SJ_NS4_8TiledMMAINS4_8MMA_AtomIJNS4_10MMA_TraitsINS4_19SM100_MMA_F8F6F4_SSEJSI_SI_fSF_SG_NS4_17integral_constantINS4_4UMMA5MajorELSQ_0EEESR_NSO_INSP_7ScaleInELSS_0EEEST_EEEEEENS4_6LayoutINS5_IJSB_SB_SB_EEENS5_IJNSA_ILi0EEESY_SY_EEEEENS5_IJNS4_10UnderscoreES11_S11_EEEEENS4_23SM90_TMA_LOAD_MULTICASTENS4_14ComposedLayoutINS4_7SwizzleILi3ELi4ELi3EEENS4_18smem_ptr_flag_bitsILi8EEENSW_INS5_IJNSA_ILi8EEESG_EEENS5_IJSG_SB_EEEEEEEvNS4_8identityENS4_13SM90_TMA_LOADES1E_vS1F_EENS_8epilogue10collective18CollectiveEpilogueINS1I_23Sm100TmaWarpSpecializedILi2ELi2ELi32ELb0ELb0EEEJSH_NS5_IJNSW_ISF_SB_EES1N_EEESI_SJ_SI_SJ_NS1I_6fusion15FusionCallbacksIS1M_NS1P_17LinearCombinationISI_fSI_fLNS_15FloatRoundStyleE2EEESH_S1O_JEEENS4_5SM1004TMEM4LOAD26SM100_TMEM_LOAD_16dp32b32xES1G_NS15_INS16_ILi2ELi4ELi3EEES19_NSW_INS5_IJS1A_SF_EEENS5_IJSF_SB_EEEEEEENS4_39AutoVectorizingCopyWithAssumedAlignmentILi128EEENS4_14SM90_TMA_STOREES23_S25_S25_EEEvvEEEEvNT_6ParamsE:
[----:B------:R-:W1:Y:S01]  /*0000*/  LDC R1, c[0x0][0x37c] ;  /* 0x0000df00ff017b82 */ /* 0x000e620000000800 */
[----:B------:R-:W2:Y:S01]  /*0010*/  S2R R93, SR_TID.X ;  /* 0x00000000005d7919 */ /* 0x000ea20000002100 */
[----:B------:R-:W3:Y:S01]  /*0020*/  LDCU.64 UR8, c[0x0][0x890] ;  /* 0x00011200ff0877ac */ /* 0x000ee20008000a00 */
[----:B------:R-:W-:Y:S02]  /*0030*/  PRMT R84, RZ, 0x7610, R84 ;  /* 0x00007610ff547816 */ /* 0x000fe40000000054 */
[----:B------:R-:W-:Y:S01]  /*0040*/  ELECT P3, URZ, PT ;  /* 0x0000000000ff782f */ /* 0x000fe20003860000 */
[----:B---3--:R-:W-:-:S04]  /*0050*/  UISETP.NE.U32.AND UP0, UPT, UR8, URZ, UPT ;  /* 0x000000ff0800728c */ /* 0x008fc8000bf05070 */
[----:B------:R-:W-:Y:S01]  /*0060*/  UISETP.NE.AND.EX UP0, UPT, UR9, URZ, UPT, UP0 ;  /* 0x000000ff0900728c */ /* 0x000fe2000bf05300 */
[----:B--2---:R-:W-:-:S05]  /*0070*/  SHF.R.U32.HI R85, RZ, 0x5, R93 ;  /* 0x00000005ff557819 */ /* 0x004fca000001165d */
[----:B------:R-:W2:Y:S02]  /*0080*/  SHFL.IDX PT, R0, R85, RZ, 0x1f ;  /* 0x00001fff55007589 */ /* 0x000ea400000e0000 */
[----:B--2---:R-:W-:Y:S01]  /*0090*/  R2UR UR17, R0 ;  /* 0x00000000001172ca */ /* 0x004fe200000e0000 */
[----:B-1----:R-:W-:-:S14]  /*00a0*/  BRA.U UP0, `(.L_x_0) ;  /* 0x0000000100307547 */ /* 0x002fdc000b800000 */
[----:B------:R-:W1:Y:S02]  /*00b0*/  LDCU.64 UR4, c[0x0][0x888] ;  /* 0x00011100ff0477ac */ /* 0x000e640008000a00 */
[----:B-1----:R-:W-:-:S04]  /*00c0*/  UISETP.NE.U32.AND UP0, UPT, UR4, URZ, UPT ;  /* 0x000000ff0400728c */ /* 0x002fc8000bf05070 */
[----:B------:R-:W-:-:S09]  /*00d0*/  UISETP.NE.AND.EX UP0, UPT, UR5, URZ, UPT, UP0 ;  /* 0x000000ff0500728c */ /* 0x000fd2000bf05300 */
[----:B------:R-:W-:Y:S05]  /*00e0*/  BRA.U !UP0, `(.L_x_1) ;  /* 0x0000000108147547 */ /* 0x000fea000b800000 */
[----:B------:R-:W1:Y:S01]  /*00f0*/  LDC.64 R2, c[0x0][0x888] ;  /* 0x00022200ff027b82 */ /* 0x000e620000000a00 */
[----:B------:R-:W1:Y:S02]  /*0100*/  LDCU.64 UR4, c[0x0][0x358] ;  /* 0x00006b00ff0477ac */ /* 0x000e640008000a00 */
[----:B-1----:R1:W5:Y:S01]  /*0110*/  LDG.E R41, desc[UR4][R2.64] ;  /* 0x0000000402297981 */ /* 0x002362000c1e1900 */
[----:B------:R-:W-:Y:S01]  /*0120*/  HFMA2 R84, -RZ, RZ, 0, 5.9604644775390625e-08 ;  /* 0x00000001ff547431 */ /* 0x000fe200000001ff */
[----:B------:R-:W-:Y:S05]  /*0130*/  BRA `(.L_x_0) ;  /* 0x00000000000c7947 */ /* 0x000fea0003800000 */
.L_x_1:
[----:B------:R-:W1:Y:S01]  /*0140*/  LDCU UR4, c[0x0][0x880] ;  /* 0x00011000ff0477ac */ /* 0x000e620008000800 */
[----:B------:R-:W-:Y:S01]  /*0150*/  HFMA2 R84, -RZ, RZ, 0, 5.9604644775390625e-08 ;  /* 0x00000001ff547431 */ /* 0x000fe200000001ff */
[----:B-1----:R-:W-:-:S07]  /*0160*/  MOV R41, UR4 ;  /* 0x0000000400297c02 */ /* 0x002fce0008000f00 */
.L_x_0:
[----:B------:R-:W2:Y:S02]  /*0170*/  LDCU.64 UR4, c[0x0][0x8b0] ;  /* 0x00011600ff0477ac */ /* 0x000ea40008000a00 */
[----:B--2---:R-:W-:-:S04]  /*0180*/  UISETP.NE.U32.AND UP0, UPT, UR4, URZ, UPT ;  /* 0x000000ff0400728c */ /* 0x004fc8000bf05070 */
[----:B------:R-:W-:-:S09]  /*0190*/  UISETP.NE.AND.EX UP0, UPT, UR5, URZ, UPT, UP0 ;  /* 0x000000ff0500728c */ /* 0x000fd2000bf05300 */
[----:B------:R-:W-:Y:S05]  /*01a0*/  BRA.U UP0, `(.L_x_2) ;  /* 0x0000000100287547 */ /* 0x000fea000b800000 */
[----:B------:R-:W2:Y:S02]  /*01b0*/  LDCU.64 UR4, c[0x0][0x8a8] ;  /* 0x00011500ff0477ac */ /* 0x000ea40008000a00 */
[----:B--2---:R-:W-:-:S04]  /*01c0*/  UISETP.NE.U32.AND UP0, UPT, UR4, URZ, UPT ;  /* 0x000000ff0400728c */ /* 0x004fc8000bf05070 */
[----:B------:R-:W-:-:S09]  /*01d0*/  UISETP.NE.AND.EX UP0, UPT, UR5, URZ, UPT, UP0 ;  /* 0x000000ff0500728c */ /* 0x000fd2000bf05300 */
[----:B------:R-:W-:Y:S05]  /*01e0*/  BRA.U !UP0, `(.L_x_3) ;  /* 0x0000000108107547 */ /* 0x000fea000b800000 */
[----:B------:R-:W2:Y:S01]  /*01f0*/  LDC.64 R38, c[0x0][0x8a8] ;  /* 0x00022a00ff267b82 */ /* 0x000ea20000000a00 */
[----:B------:R-:W2:Y:S02]  /*0200*/  LDCU.64 UR4, c[0x0][0x358] ;  /* 0x00006b00ff0477ac */ /* 0x000ea40008000a00 */
[----:B--2---:R2:W5:Y:S01]  /*0210*/  LDG.E R38, desc[UR4][R38.64] ;  /* 0x0000000426267981 */ /* 0x004562000c1e1900 */
[----:B------:R-:W-:Y:S05]  /*0220*/  BRA `(.L_x_2) ;  /* 0x0000000000087947 */ /* 0x000fea0003800000 */
.L_x_3:
[----:B------:R-:W2:Y:S02]  /*0230*/  LDCU UR4, c[0x0][0x8a0] ;  /* 0x00011400ff0477ac */ /* 0x000ea40008000800 */
[----:B--2---:R-:W-:Y:S02]  /*0240*/  MOV R38, UR4 ;  /* 0x0000000400267c02 */ /* 0x004fe40008000f00 */
.L_x_2:
[----:B------:R-:W-:Y:S01]  /*0250*/  IMAD.U32 R0, RZ, RZ, UR17 ;  /* 0x00000011ff007e24 */ /* 0x000fe2000f8e00ff */
[----:B------:R-:W-:Y:S04]  /*0260*/  BSSY.RECONVERGENT B0, `(.L_x_4) ;  /* 0x000000c000007945 */ /* 0x000fe80003800200 */
[C---:B------:R-:W-:Y:S02]  /*0270*/  ISETP.NE.OR P1, PT, R0.reuse, 0x1, !P3 ;  /* 0x000000010000780c */ /* 0x040fe40005f25670 */
[----:B------:R-:W-:-:S11]  /*0280*/  ISETP.NE.OR P0, PT, R0, 0x3, !P3 ;  /* 0x000000030000780c */ /* 0x000fd60005f05670 */
[----:B------:R-:W-:Y:S05]  /*0290*/  @P1 BRA `(.L_x_5) ;  /* 0x0000000000201947 */ /* 0x000fea0003800000 */
[----:B------:R-:W3:Y:S02]  /*02a0*/  LDCU.64 UR4, c[0x0][0x348] ;  /* 0x00006900ff0477ac */ /* 0x000ee40008000a00 */
[----:B---3--:R-:W-:Y:S02]  /*02b0*/  UIADD3 UR6, UP1, UPT, UR4, 0x80, URZ ;  /* 0x0000008004067890 */ /* 0x008fe4000ff3e0ff */
[----:B------:R-:W-:Y:S02]  /*02c0*/  UIADD3 UR4, UP0, UPT, UR4, 0x180, URZ ;  /* 0x0000018004047890 */ /* 0x000fe4000ff1e0ff */
[----:B------:R-:W-:Y:S02]  /*02d0*/  UIADD3.X UR7, UPT, UPT, URZ, UR5, URZ, UP1, !UPT ;  /* 0x00000005ff077290 */ /* 0x000fe40008ffe4ff */
[----:B------:R-:W-:-:S07]  /*02e0*/  UIADD3.X UR5, UPT, UPT, URZ, UR5, URZ, UP0, !UPT ;  /* 0x00000005ff057290 */ /* 0x000fce00087fe4ff */
[----:B------:R3:W-:Y:S02]  /*02f0*/  UTMACCTL.PF [UR6] ;  /* 0x00000000060079b9 */ /* 0x0007e40008040000 */
[----:B------:R3:W-:Y:S02]  /*0300*/  UTMACCTL.PF [UR4] ;  /* 0x00000000040079b9 */ /* 0x0007e40008040000 */
[----:B---3--:R-:W-:Y:S01]  /*0310*/  NOP ;  /* 0x0000000000007918 */ /* 0x008fe20000000000 */
.L_x_5:
[----:B------:R-:W-:Y:S05]  /*0320*/  BSYNC.RECONVERGENT B0 ;  /* 0x0000000000007941 */ /* 0x000fea0003800200 */
.L_x_4:
[----:B------:R-:W-:Y:S04]  /*0330*/  BSSY.RECONVERGENT B0, `(.L_x_6) ;  /* 0x000000a000007945 */ /* 0x000fe80003800200 */
        /* <DEDUP_REMOVED lines=9> */
.L_x_7:
[----:B------:R-:W-:Y:S05]  /*03d0*/  BSYNC.RECONVERGENT B0 ;  /* 0x0000000000007941 */ /* 0x000fea0003800200 */
.L_x_6:
[----:B------:R-:W3:Y:S01]  /*03e0*/  LDCU.64 UR4, c[0x0][0x888] ;  /* 0x00011100ff0477ac */ /* 0x000ee20008000a00 */
[----:B------:R-:W-:Y:S02]  /*03f0*/  UISETP.EQ.U32.AND UP1, UPT, UR8, URZ, UPT ;  /* 0x000000ff0800728c */ /* 0x000fe4000bf22070 */
[----:B------:R-:W-:Y:S02]  /*0400*/  UPLOP3.LUT UP3, UPT, UPT, UPT, UPT, 0x80, 0x8 ;  /* 0x000000000008789c */ /* 0x000fe40003f6f070 */
[----:B---3--:R-:W-:-:S04]  /*0410*/  UISETP.NE.U32.AND UP0, UPT, UR4, URZ, UPT ;  /* 0x000000ff0400728c */ /* 0x008fc8000bf05070 */
[----:B------:R-:W-:-:S04]  /*0420*/  UISETP.NE.AND.EX UP0, UPT, UR5, URZ, UPT, UP0 ;  /* 0x000000ff0500728c */ /* 0x000fc8000bf05300 */
[----:B------:R-:W-:-:S04]  /*0430*/  UISETP.EQ.OR.EX UP2, UPT, UR9, URZ, !UP0, UP1 ;  /* 0x000000ff0900728c */ /* 0x000fc8000c742710 */
[----:B------:R-:W-:-:S06]  /*0440*/  UP2UR UR4, UPR, URZ, 0x4 ;  /* 0x00000004ff047883 */ /* 0x000fcc0008000000 */
[----:B------:R-:W-:Y:S01]  /*0450*/  MOV R86, UR4 ;  /* 0x0000000400567c02 */ /* 0x000fe20008000f00 */
[----:B------:R-:W-:Y:S06]  /*0460*/  BRA.U !UP2, `(.L_x_8) ;  /* 0x000000010a207547 */ /* 0x000fec000b800000 */
[----:B------:R-:W-:Y:S01]  /*0470*/  UISETP.NE.U32.AND UP1, UPT, UR8, URZ, UPT ;  /* 0x000000ff0800728c */ /* 0x000fe2000bf25070 */
[----:B-----5:R-:W-:Y:S01]  /*0480*/  FSETP.NEU.AND P0, PT, R41, RZ, PT ;  /* 0x000000ff2900720b */ /* 0x020fe20003f0d000 */
[----:B------:R-:W-:Y:S02]  /*0490*/  USEL UR4, URZ, 0xffffffff, UP0 ;  /* 0xffffffffff047887 */ /* 0x000fe40008000000 */
[----:B------:R-:W-:-:S10]  /*04a0*/  UISETP.NE.AND.EX UP1, UPT, UR9, URZ, UPT, UP1 ;  /* 0x000000ff0900728c */ /* 0x000fd4000bf25310 */
[----:B------:R-:W-:Y:S01]  /*04b0*/  VOTEU.ANY UP0, P0 ;  /* 0x0000000000ff7886 */ /* 0x000fe20000000100 */
[----:B------:R-:W-:-:S04]  /*04c0*/  @!UP1 USEL UR4, URZ, 0xffffffff, UP0 ;  /* 0xffffffffff049887 */ /* 0x000fc80008000000 */
[----:B------:R-:W-:-:S04]  /*04d0*/  ULOP3.LUT UR4, UR4, 0x1, URZ, 0xc0, !UPT ;  /* 0x0000000104047892 */ /* 0x000fc8000f8ec0ff */
[----:B------:R-:W-:-:S11]  /*04e0*/  UISETP.NE.U32.AND UP3, UPT, UR4, 0x1, UPT ;  /* 0x000000010400788c */ /* 0x000fd6000bf65070 */
.L_x_8:
[----:B-1----:R-:W1:Y:S01]  /*04f0*/  SHFL.IDX PT, R2, R85, RZ, 0x1f ;  /* 0x00001fff55027589 */ /* 0x002e6200000e0000 */
[----:B------:R-:W-:-:S04]  /*0500*/  UISETP.NE.AND UP0, UPT, UR17, 0x2, UPT ;  /* 0x000000021100788c */ /* 0x000fc8000bf05270 */
[----:B------:R-:W-:Y:S01]  /*0510*/  USEL UR38, URZ, 0x1, UP0 ;  /* 0x00000001ff267887 */ /* 0x000fe20008000000 */
[----:B-1----:R-:W-:-:S13]  /*0520*/  ISETP.NE.AND P0, PT, R2, RZ, PT ;  /* 0x000000ff0200720c */ /* 0x002fda0003f05270 */
[----:B------:R-:W-:Y:S05]  /*0530*/  @P0 BRA `(.L_x_9) ;  /* 0x0000000000580947 */ /* 0x000fea0003800000 */
[----:B------:R-:W1:Y:S01]  /*0540*/  S2UR UR4, SR_CgaCtaId ;  /* 0x00000000000479c3 */ /* 0x000e620000008800 */
[----:B------:R-:W-:Y:S01]  /*0550*/  UMOV UR5, 0x400 ;  /* 0x0000040000057882 */ /* 0x000fe20000000000 */
[----:B------:R-:W-:Y:S01]  /*0560*/  UMOV UR8, 0x1 ;  /* 0x0000000100087882 */ /* 0x000fe20000000000 */
[----:B------:R-:W-:Y:S01]  /*0570*/  UMOV UR6, 0x2 ;  /* 0x0000000200067882 */ /* 0x000fe20000000000 */
[----:B------:R-:W-:-:S04]  /*0580*/  UIADD3 UR8, UPT, UPT, -UR8, 0x100000, URZ ;  /* 0x0010000008087890 */ /* 0x000fc8000fffe1ff */
[----:B------:R-:W-:Y:S02]  /*0590*/  USHF.L.U32 UR9, UR8, 0xb, URZ ;  /* 0x0000000b08097899 */ /* 0x000fe400080006ff */
[----:B------:R-:W-:Y:S02]  /*05a0*/  USHF.L.U32 UR8, UR8, 0x1, URZ ;  /* 0x0000000108087899 */ /* 0x000fe400080006ff */
[----:B------:R-:W-:-:S04]  /*05b0*/  UIADD3 UR6, UPT, UPT, -UR6, 0x100000, URZ ;  /* 0x0010000006067890 */ /* 0x000fc8000fffe1ff */
[----:B------:R-:W-:Y:S02]  /*05c0*/  USHF.L.U32 UR7, UR6, 0xb, URZ ;  /* 0x0000000b06077899 */ /* 0x000fe400080006ff */
[----:B------:R-:W-:Y:S01]  /*05d0*/  USHF.L.U32 UR6, UR6, 0x1, URZ ;  /* 0x0000000106067899 */ /* 0x000fe200080006ff */
[----:B------:R-:W-:Y:S01]  /*05e0*/  ELECT P0, URZ, PT ;  /* 0x0000000000ff782f */ /* 0x000fe20003800000 */
[----:B-1----:R-:W-:Y:S01]  /*05f0*/  ULEA UR4, UR4, UR5, 0x18 ;  /* 0x0000000504047291 */ /* 0x002fe2000f8ec0ff */
[----:B------:R-:W1:Y:S11]  /*0600*/  FENCE.VIEW.ASYNC.S ;  /* 0x00000000000073c6 */ /* 0x000e760000000000 */
[----:B-1----:R1:W3:Y:S01]  /*0610*/  SYNCS.EXCH.64 URZ, [UR4], UR8 ;  /* 0x0000000804ff75b2 */ /* 0x0022e20008000100 */
[----:B------:R1:W4:Y:S01]  /*0620*/  SYNCS.EXCH.64 URZ, [UR4+0x20], UR6 ;  /* 0x0000200604ff75b2 */ /* 0x0003220008000100 */
[----:B------:R1:W1:Y:S01]  /*0630*/  SYNCS.EXCH.64 URZ, [UR4+0x8], UR8 ;  /* 0x0000080804ff75b2 */ /* 0x0002620008000100 */
[----:B------:R1:W1:Y:S01]  /*0640*/  SYNCS.EXCH.64 URZ, [UR4+0x28], UR6 ;  /* 0x0000280604ff75b2 */ /* 0x0002620008000100 */
[----:B------:R1:W1:Y:S01]  /*0650*/  SYNCS.EXCH.64 URZ, [UR4+0x10], UR8 ;  /* 0x0000100804ff75b2 */ /* 0x0002620008000100 */
[----:B------:R1:W1:Y:S01]  /*0660*/  SYNCS.EXCH.64 URZ, [UR4+0x30], UR6 ;  /* 0x0000300604ff75b2 */ /* 0x0002620008000100 */
[----:B------:R1:W1:Y:S01]  /*0670*/  SYNCS.EXCH.64 URZ, [UR4+0x18], UR8 ;  /* 0x0000180804ff75b2 */ /* 0x0002620008000100 */
[----:B------:R1:W1:Y:S01]  /*0680*/  SYNCS.EXCH.64 URZ, [UR4+0x38], UR6 ;  /* 0x0000380604ff75b2 */ /* 0x0002620008000100 */
[----:B------:R-:W-:Y:S01]  /*0690*/  NOP ;  /* 0x0000000000007918 */ /* 0x000fe20000000000 */
.L_x_9:
[----:B------:R-:W2:Y:S01]  /*06a0*/  SHFL.IDX PT, R2, R85, RZ, 0x1f ;  /* 0x00001fff55027589 */ /* 0x000ea200000e0000 */
[----:B------:R-:W-:Y:S01]  /*06b0*/  NOP ;  /* 0x0000000000007918 */ /* 0x000fe20000000000 */
[----:B--2---:R-:W-:-:S13]  /*06c0*/  ISETP.NE.AND P0, PT, R2, 0x1, PT ;  /* 0x000000010200780c */ /* 0x004fda0003f05270 */
[----:B------:R-:W-:Y:S05]  /*06d0*/  @P0 BRA `(.L_x_10) ;  /* 0x0000000000480947 */ /* 0x000fea0003800000 */
[----:B-1----:R-:W1:Y:S01]  /*06e0*/  S2UR UR4, SR_CgaCtaId ;  /* 0x00000000000479c3 */ /* 0x002e620000008800 */
        /* <DEDUP_REMOVED lines=12> */
[----:B-1----:R2:W1:Y:S01]  /*07b0*/  SYNCS.EXCH.64 URZ, [UR4+0x40], UR8 ;  /* 0x0000400804ff75b2 */ /* 0x0024620008000100 */
[----:B------:R2:W1:Y:S01]  /*07c0*/  SYNCS.EXCH.64 URZ, [UR4+0x50], UR6 ;  /* 0x0000500604ff75b2 */ /* 0x0004620008000100 */
[----:B------:R2:W1:Y:S01]  /*07d0*/  SYNCS.EXCH.64 URZ, [UR4+0x48], UR8 ;  /* 0x0000480804ff75b2 */ /* 0x0004620008000100 */
[----:B------:R2:W1:Y:S02]  /*07e0*/  SYNCS.EXCH.64 URZ, [UR4+0x58], UR6 ;  /* 0x0000580604ff75b2 */ /* 0x0004640008000100 */
[----:B--2---:R-:W-:Y:S01]  /*07f0*/  NOP ;  /* 0x0000000000007918 */ /* 0x004fe20000000000 */
.L_x_10:
[----:B------:R-:W2:Y:S01]  /*0800*/  SHFL.IDX PT, R2, R85, RZ, 0x1f ;  /* 0x00001fff55027589 */ /* 0x000ea200000e0000 */
[----:B------:R-:W-:Y:S01]  /*0810*/  NOP ;  /* 0x0000000000007918 */ /* 0x000fe20000000000 */
[----:B--2---:R-:W-:-:S13]  /*0820*/  ISETP.NE.AND P0, PT, R2, 0x3, PT ;  /* 0x000000030200780c */ /* 0x004fda0003f05270 */
[----:B------:R-:W-:Y:S05]  /*0830*/  @P0 BRA `(.L_x_11) ;  /* 0x0000000000300947 */ /* 0x000fea0003800000 */
[----:B-1----:R-:W1:Y:S01]  /*0840*/  S2UR UR6, SR_CgaCtaId ;  /* 0x00000000000679c3 */ /* 0x002e620000008800 */
[----:B------:R-:W-:Y:S01]  /*0850*/  UMOV UR4, 0x400 ;  /* 0x0000040000047882 */ /* 0x000fe20000000000 */
[----:B------:R-:W-:Y:S01]  /*0860*/  UMOV UR5, 0x20 ;  /* 0x0000002000057882 */ /* 0x000fe20000000000 */
[----:B------:R-:W-:Y:S01]  /*0870*/  ELECT P0, URZ, PT ;  /* 0x0000000000ff782f */ /* 0x000fe20003800000 */
[----:B-1----:R-:W-:Y:S02]  /*0880*/  ULEA UR6, UR6, UR4, 0x18 ;  /* 0x0000000406067291 */ /* 0x002fe4000f8ec0ff */
[----:B------:R-:W-:-:S04]  /*0890*/  UIADD3 UR4, UPT, UPT, -UR5, 0x100000, URZ ;  /* 0x0010000005047890 */ /* 0x000fc8000fffe1ff */
[----:B------:R-:W-:Y:S02]  /*08a0*/  USHF.L.U32 UR5, UR4, 0xb, URZ ;  /* 0x0000000b04057899 */ /* 0x000fe400080006ff */
[----:B------:R-:W-:Y:S01]  /*08b0*/  USHF.L.U32 UR4, UR4, 0x1, URZ ;  /* 0x0000000104047899 */ /* 0x000fe200080006ff */
[----:B------:R-:W1:Y:S11]  /*08c0*/  FENCE.VIEW.ASYNC.S ;  /* 0x00000000000073c6 */ /* 0x000e760000000000 */
[----:B-1----:R2:W1:Y:S01]  /*08d0*/  SYNCS.EXCH.64 URZ, [UR6+0x60], UR4 ;  /* 0x0000600406ff75b2 */ /* 0x0024620008000100 */
[----:B------:R2:W1:Y:S02]  /*08e0*/  SYNCS.EXCH.64 URZ, [UR6+0x68], UR4 ;  /* 0x0000680406ff75b2 */ /* 0x0004640008000100 */
[----:B--2---:R-:W-:Y:S01]  /*08f0*/  NOP ;  /* 0x0000000000007918 */ /* 0x004fe20000000000 */
.L_x_11:
[----:B------:R-:W2:Y:S01]  /*0900*/  SHFL.IDX PT, R2, R85, RZ, 0x1f ;  /* 0x00001fff55027589 */ /* 0x000ea200000e0000 */
[----:B------:R-:W-:Y:S01]  /*0910*/  NOP ;  /* 0x0000000000007918 */ /* 0x000fe20000000000 */
[----:B--2---:R-:W-:-:S13]  /*0920*/  ISETP.NE.AND P0, PT, R2, 0x4, PT ;  /* 0x000000040200780c */ /* 0x004fda0003f05270 */
[----:B------:R-:W-:Y:S05]  /*0930*/  @P0 BRA `(.L_x_12) ;  /* 0x00000000004c0947 */ /* 0x000fea0003800000 */
[----:B-1----:R-:W1:Y:S01]  /*0940*/  S2UR UR6, SR_CgaCtaId ;  /* 0x00000000000679c3 */ /* 0x002e620000008800 */
[----:B------:R-:W-:Y:S01]  /*0950*/  UMOV UR4, 0x1e0 ;  /* 0x000001e000047882 */ /* 0x000fe20000000000 */
[----:B------:R-:W-:Y:S01]  /*0960*/  UMOV UR5, 0x400 ;  /* 0x0000040000057882 */ /* 0x000fe20000000000 */
[----:B------:R-:W-:Y:S01]  /*0970*/  USEL UR4, UR4, 0x1a0, UP3 ;  /* 0x000001a004047887 */ /* 0x000fe20009800000 */
[----:B------:R-:W-:Y:S01]  /*0980*/  UMOV UR8, 0x1 ;  /* 0x0000000100087882 */ /* 0x000fe20000000000 */
[----:B------:R-:W-:Y:S01]  /*0990*/  ELECT P0, URZ, PT ;  /* 0x0000000000ff782f */ /* 0x000fe20003800000 */
[----:B------:R-:W-:-:S04]  /*09a0*/  UIADD3 UR8, UPT, UPT, -UR8, 0x100000, URZ ;  /* 0x0010000008087890 */ /* 0x000fc8000fffe1ff */
[----:B------:R-:W-:Y:S02]  /*09b0*/  USHF.L.U32 UR9, UR8, 0xb, URZ ;  /* 0x0000000b08097899 */ /* 0x000fe400080006ff */
[----:B------:R-:W-:Y:S02]  /*09c0*/  USHF.L.U32 UR8, UR8, 0x1, URZ ;  /* 0x0000000108087899 */ /* 0x000fe400080006ff */
[----:B-1----:R-:W-:Y:S02]  /*09d0*/  ULEA UR6, UR6, UR5, 0x18 ;  /* 0x0000000506067291 */ /* 0x002fe4000f8ec0ff */
[----:B------:R-:W-:-:S04]  /*09e0*/  UIADD3 UR4, UPT, UPT, -UR4, 0x100000, URZ ;  /* 0x0010000004047890 */ /* 0x000fc8000fffe1ff */
[----:B------:R-:W-:Y:S02]  /*09f0*/  USHF.L.U32 UR5, UR4, 0xb, URZ ;  /* 0x0000000b04057899 */ /* 0x000fe400080006ff */
[----:B------:R-:W-:Y:S01]  /*0a00*/  USHF.L.U32 UR4, UR4, 0x1, URZ ;  /* 0x0000000104047899 */ /* 0x000fe200080006ff */
[----:B------:R-:W1:Y:S03]  /*0a10*/  FENCE.VIEW.ASYNC.S ;  /* 0x00000000000073c6 */ /* 0x000e660000000000 */
[----:B-1----:R2:W1:Y:S08]  /*0a20*/  SYNCS.EXCH.64 URZ, [UR6+0x70], UR8 ;  /* 0x0000700806ff75b2 */ /* 0x0024700008000100 */
[----:B------:R2:W1:Y:S01]  /*0a30*/  SYNCS.EXCH.64 URZ, [UR6+0x80], UR4 ;  /* 0x0000800406ff75b2 */ /* 0x0004620008000100 */
[----:B------:R2:W1:Y:S01]  /*0a40*/  SYNCS.EXCH.64 URZ, [UR6+0x78], UR8 ;  /* 0x0000780806ff75b2 */ /* 0x0004620008000100 */
[----:B------:R2:W1:Y:S02]  /*0a50*/  SYNCS.EXCH.64 URZ, [UR6+0x88], UR4 ;  /* 0x0000880406ff75b2 */ /* 0x0004640008000100 */
[----:B--2---:R-:W-:Y:S01]  /*0a60*/  NOP ;  /* 0x0000000000007918 */ /* 0x004fe20000000000 */
.L_x_12:
        /* <DEDUP_REMOVED lines=20> */
[----:B------:R2:W1:Y:S01]  /*0bb0*/  SYNCS.EXCH.64 URZ, [UR4+0xb8], UR6 ;  /* 0x0000b80604ff75b2 */ /* 0x0004620008000100 */
[----:B------:R2:W1:Y:S01]  /*0bc0*/  SYNCS.EXCH.64 URZ, [UR4+0xa0], UR8 ;  /* 0x0000a00804ff75b2 */ /* 0x0004620008000100 */
[----:B------:R2:W1:Y:S01]  /*0bd0*/  SYNCS.EXCH.64 URZ, [UR4+0xc0], UR6 ;  /* 0x0000c00604ff75b2 */ /* 0x0004620008000100 */
[----:B------:R2:W1:Y:S01]  /*0be0*/  SYNCS.EXCH.64 URZ, [UR4+0xa8], UR8 ;  /* 0x0000a80804ff75b2 */ /* 0x0004620008000100 */
[----:B------:R2:W1:Y:S02]  /*0bf0*/  SYNCS.EXCH.64 URZ, [UR4+0xc8], UR6 ;  /* 0x0000c80604ff75b2 */ /* 0x0004640008000100 */
[----:B--2---:R-:W-:Y:S01]  /*0c00*/  NOP ;  /* 0x0000000000007918 */ /* 0x004fe20000000000 */
.L_x_13:
[----:B------:R-:W2:Y:S01]  /*0c10*/  SHFL.IDX PT, R2, R85, RZ, 0x1f ;  /* 0x00001fff55027589 */ /* 0x000ea200000e0000 */
[----:B------:R-:W-:Y:S01]  /*0c20*/  NOP ;  /* 0x0000000000007918 */ /* 0x000fe20000000000 */
[----:B--2---:R-:W-:-:S13]  /*0c30*/  ISETP.NE.AND P0, PT, R2, 0x3, PT ;  /* 0x000000030200780c */ /* 0x004fda0003f05270 */
[----:B------:R-:W-:Y:S05]  /*0c40*/  @P0 BRA `(.L_x_14) ;  /* 0x0000000000380947 */ /* 0x000fea0003800000 */
[----:B------:R-:W2:Y:S01]  /*0c50*/  S2UR UR5, SR_CgaCtaId ;  /* 0x00000000000579c3 */ /* 0x000ea20000008800 */
[----:B-1----:R-:W-:Y:S01]  /*0c60*/  UMOV UR4, 0x400 ;  /* 0x0000040000047882 */ /* 0x002fe20000000000 */
[----:B------:R-:W-:Y:S01]  /*0c70*/  UMOV UR6, 0x20 ;  /* 0x0000002000067882 */ /* 0x000fe20000000000 */
[----:B------:R-:W-:Y:S01]  /*0c80*/  ELECT P0, URZ, PT ;  /* 0x0000000000ff782f */ /* 0x000fe20003800000 */
[----:B------:R-:W-:-:S04]  /*0c90*/  UIADD3 UR6, UPT, UPT, -UR6, 0x100000, URZ ;  /* 0x0010000006067890 */ /* 0x000fc8000fffe1ff */
[----:B------:R-:W-:Y:S02]  /*0ca0*/  USHF.L.U32 UR7, UR6, 0xb, URZ ;  /* 0x0000000b06077899 */ /* 0x000fe400080006ff */
[----:B------:R-:W-:Y:S02]  /*0cb0*/  USHF.L.U32 UR6, UR6, 0x1, URZ ;  /* 0x0000000106067899 */ /* 0x000fe400080006ff */
[----:B--2---:R-:W-:Y:S01]  /*0cc0*/  ULEA UR4, UR5, UR4, 0x18 ;  /* 0x0000000405047291 */ /* 0x004fe2000f8ec0ff */
[----:B------:R-:W1:Y:S11]  /*0cd0*/  FENCE.VIEW.ASYNC.S ;  /* 0x00000000000073c6 */ /* 0x000e760000000000 */
[----:B-1----:R2:W1:Y:S01]  /*0ce0*/  SYNCS.EXCH.64 URZ, [UR4+0xd0], UR6 ;  /* 0x0000d00604ff75b2 */ /* 0x0024620008000100 */
[----:B------:R2:W1:Y:S01]  /*0cf0*/  SYNCS.EXCH.64 URZ, [UR4+0xe0], UR6 ;  /* 0x0000e00604ff75b2 */ /* 0x0004620008000100 */
[----:B------:R2:W1:Y:S01]  /*0d00*/  SYNCS.EXCH.64 URZ, [UR4+0xd8], UR6 ;  /* 0x0000d80604ff75b2 */ /* 0x0004620008000100 */
[----:B------:R2:W1:Y:S02]  /*0d10*/  SYNCS.EXCH.64 URZ, [UR4+0xe8], UR6 ;  /* 0x0000e80604ff75b2 */ /* 0x0004640008000100 */
[----:B--2---:R-:W-:Y:S01]  /*0d20*/  NOP ;  /* 0x0000000000007918 */ /* 0x004fe20000000000 */
.L_x_14:
[----:B-1----:R-:W1:Y:S01]  /*0d30*/  LDCU UR4, c[0x0][0x36c] ;  /* 0x00006d80ff0477ac */ /* 0x002e620008000800 */
[----:B------:R-:W-:Y:S01]  /*0d40*/  ISETP.NE.OR P3, PT, R0, 0x2, !P3 ;  /* 0x000000020000780c */ /* 0x000fe20005f65670 */
[----:B------:R-:W-:Y:S01]  /*0d50*/  NOP ;  /* 0x0000000000007918 */ /* 0x000fe20000000000 */
[----:B------:R-:W-:Y:S01]  /*0d60*/  LOP3.LUT R0, R93, 0x1f, RZ, 0xc0, !PT ;  /* 0x0000001f5d007812 */ /* 0x000fe200078ec0ff */
[----:B------:R-:W-:Y:S02]  /*0d70*/  UISETP.NE.AND UP4, UPT, UR17, URZ, UPT ;  /* 0x000000ff1100728c */ /* 0x000fe4000bf85270 */
[----:B-1----:R-:W-:-:S09]  /*0d80*/  UISETP.EQ.U32.AND UP5, UPT, UR4, 0x1, UPT ;  /* 0x000000010400788c */ /* 0x002fd2000bfa2070 */
[----:B------:R-:W-:Y:S05]  /*0d90*/  BRA.U !UP5, `(.L_x_15) ;  /* 0x000000010d087547 */ /* 0x000fea000b800000 */
[----:B---34-:R-:W-:Y:S01]  /*0da0*/  UCGABAR_ARV ;  /* 0x00000000000079c7 */ /* 0x018fe20008000000 */
[----:B------:R-:W-:Y:S05]  /*0db0*/  BRA `(.L_x_16) ;  /* 0x0000000000047947 */ /* 0x000fea0003800000 */
.L_x_15:
[----:B---34-:R-:W-:Y:S01]  /*0dc0*/  NOP ;  /* 0x0000000000007918 */ /* 0x018fe20000000000 */
.L_x_16:
[----:B------:R-:W1:Y:S01]  /*0dd0*/  S2UR UR7, SR_CTAID.X ;  /* 0x00000000000779c3 */ /* 0x000e620000002500 */
[----:B------:R-:W-:-:S05]  /*0de0*/  CS2R.32 R3, SR_CgaSize ;  /* 0x0000000000037805 */ /* 0x000fca0000008a00 */
[----:B------:R-:W-:-:S05]  /*0df0*/  IMAD R3, R3, -0xa0, RZ ;  /* 0xffffff6003037824 */ /* 0x000fca00078e02ff */
[----:B------:R-:W-:-:S14]  /*0e00*/  R2UR UR5, R3 ;  /* 0x00000000030572ca */ /* 0x000fdc00000e0000 */
[----:B------:R-:W2:Y:S01]  /*0e10*/  LDCU UR5, c[0x0][UR5+0x2b0] ;  /* 0x00005600050577ac */ /* 0x000ea20008000800 */
[----:B------:R-:W-:-:S05]  /*0e20*/  CS2R.32 R3, SR_CgaSize ;  /* 0x0000000000037805 */ /* 0x000fca0000008a00 */
[----:B------:R-:W-:-:S05]  /*0e30*/  IMAD R3, R3, -0xa0, RZ ;  /* 0xffffff6003037824 */ /* 0x000fca00078e02ff */
[----:B------:R-:W-:-:S14]  /*0e40*/  R2UR UR4, R3 ;  /* 0x00000000030472ca */ /* 0x000fdc00000e0000 */
[----:B------:R-:W3:Y:S01]  /*0e50*/  LDCU UR4, c[0x0][UR4+0x2b4] ;  /* 0x00005680040477ac */ /* 0x000ee20008000800 */
[----:B------:R-:W4:Y:S01]  /*0e60*/  S2UR UR8, SR_CTAID.Y ;  /* 0x00000000000879c3 */ /* 0x000f220000002600 */
[----:B------:R-:W3:Y:S01]  /*0e70*/  LDCU UR21, c[0x0][0xb24] ;  /* 0x00016480ff1577ac */ /* 0x000ee20008000800 */
[----:B------:R-:W-:-:S05]  /*0e80*/  CS2R.32 R3, SR_CgaSize ;  /* 0x0000000000037805 */ /* 0x000fca0000008a00 */
[----:B------:R-:W-:-:S05]  /*0e90*/  IMAD R3, R3, -0xa0, RZ ;  /* 0xffffff6003037824 */ /* 0x000fca00078e02ff */
[----:B------:R-:W-:-:S14]  /*0ea0*/  R2UR UR62, R3 ;  /* 0x00000000033e72ca */ /* 0x000fdc00000e0000 */
[----:B------:R-:W4:Y:S01]  /*0eb0*/  LDCU UR62, c[0x0][UR62+0x2a0] ;  /* 0x000054003e3e77ac */ /* 0x000f220008000800 */
[----:B------:R-:W4:Y:S01]  /*0ec0*/  S2UR UR9, SR_CgaCtaId ;  /* 0x00000000000979c3 */ /* 0x000f220000008800 */
[----:B------:R-:W-:-:S05]  /*0ed0*/  CS2R.32 R3, SR_CgaSize ;  /* 0x0000000000037805 */ /* 0x000fca0000008a00 */
[----:B------:R-:W-:-:S05]  /*0ee0*/  IMAD R3, R3, -0xa0, RZ ;  /* 0xffffff6003037824 */ /* 0x000fca00078e02ff */
[----:B------:R-:W-:-:S14]  /*0ef0*/  R2UR UR59, R3 ;  /* 0x00000000033b72ca */ /* 0x000fdc00000e0000 */
[----:B------:R-:W4:Y:S01]  /*0f00*/  LDCU UR59, c[0x0][UR59+0x2a4] ;  /* 0x000054803b3b77ac */ /* 0x000f220008000800 */
[----:B------:R-:W4:Y:S01]  /*0f10*/  LDCU UR42, c[0x0][0xb24] ;  /* 0x00016480ff2a77ac */ /* 0x000f220008000800 */
[----:B-1----:R-:W-:Y:S01]  /*0f20*/  I2FP.F32.U32 R3, UR7 ;  /* 0x0000000700037c45 */ /* 0x002fe20008201000 */
[----:B------:R-:W1:Y:S01]  /*0f30*/  S2UR UR36, SR_CTAID.Z ;  /* 0x00000000002479c3 */ /* 0x000e620000002700 */
[----:B------:R-:W1:Y:S03]  /*0f40*/  LDCU UR27, c[0x0][0xb30] ;  /* 0x00016600ff1b77ac */ /* 0x000e660008000800 */
[----:B--2---:R-:W-:Y:S01]  /*0f50*/  FMUL R3, R3, UR5 ;  /* 0x0000000503037c20 */ /* 0x004fe20008400000 */
[----:B---3--:R-:W-:Y:S01]  /*0f60*/  UISETP.GE.AND UP2, UPT, UR21, 0x1, UPT ;  /* 0x000000011500788c */ /* 0x008fe2000bf46270 */
[----:B----4-:R-:W-:Y:S01]  /*0f70*/  I2FP.F32.U32 R2, UR8 ;  /* 0x0000000800027c45 */ /* 0x010fe20008201000 */
[----:B------:R-:W-:Y:S01]  /*0f80*/  UMOV UR16, UR7 ;  /* 0x0000000700107c82 */ /* 0x000fe20008000000 */
[----:B------:R-:W-:-:S02]  /*0f90*/  UMOV UR20, UR8 ;  /* 0x0000000800147c82 */ /* 0x000fc40008000000 */
[----:B------:R-:W2:Y:S01]  /*0fa0*/  F2I.U32.TRUNC.NTZ R3, R3 ;  /* 0x0000000300037305 */ /* 0x000ea2000020f000 */
[----:B------:R-:W-:Y:S01]  /*0fb0*/  FMUL R2, R2, UR4 ;  /* 0x0000000402027c20 */ /* 0x000fe20008400000 */
[----:B------:R-:W-:-:S06]  /*0fc0*/  USHF.L.U32 UR28, UR9, 0xc, URZ ;  /* 0x0000000c091c7899 */ /* 0x000fcc00080006ff */
[----:B------:R-:W3:Y:S01]  /*0fd0*/  F2I.U32.TRUNC.NTZ R2, R2 ;  /* 0x0000000200027305 */ /* 0x000ee2000020f000 */
[----:B--2---:R-:W-:Y:S02]  /*0fe0*/  R2UR UR4, R3 ;  /* 0x00000000030472ca */ /* 0x004fe400000e0000 */
[----:B---3--:R-:W-:Y:S02]  /*0ff0*/  R2UR UR6, R2 ;  /* 0x00000000020672ca */ /* 0x008fe400000e0000 */
[----:B------:R-:W-:-:S09]  /*1000*/  PRMT R2, RZ, 0x7610, R2 ;  /* 0x00007610ff027816 */ /* 0x000fd20000000002 */
[----:B------:R-:W-:-:S04]  /*1010*/  UIADD3 UR5, UPT, UPT, -UR4, URZ, URZ ;  /* 0x000000ff04057290 */ /* 0x000fc8000fffe1ff */
[----:B------:R-:W-:Y:S02]  /*1020*/  UIMAD UR62, UR62, UR5, UR7 ;  /* 0x000000053e3e72a4 */ /* 0x000fe4000f8e0207 */
[----:B------:R-:W-:-:S04]  /*1030*/  UIADD3 UR4, UPT, UPT, -UR6, URZ, URZ ;  /* 0x000000ff06047290 */ /* 0x000fc8000fffe1ff */
[----:B------:R-:W-:Y:S01]  /*1040*/  UIMAD UR59, UR59, UR4, UR8 ;  /* 0x000000043b3b72a4 */ /* 0x000fe2000f8e0208 */
[----:B-1----:R-:W-:Y:S11]  /*1050*/  BRA.U UP4, `(.L_x_17) ;  /* 0x0000000104247547 */ /* 0x002ff6000b800000 */
[----:B------:R-:W-:Y:S02]  /*1060*/  UISETP.NE.AND UP0, UPT, UR59, URZ, UPT ;  /* 0x000000ff3b00728c */ /* 0x000fe4000bf05270 */
[----:B------:R-:W-:Y:S02]  /*1070*/  UISETP.NE.AND UP1, UPT, UR59, 0x1, UPT ;  /* 0x000000013b00788c */ /* 0x000fe4000bf25270 */
[----:B------:R-:W-:Y:S02]  /*1080*/  UISETP.EQ.OR UP0, UPT, UR62, URZ, !UP0 ;  /* 0x000000ff3e00728c */ /* 0x000fe4000c702670 */
[----:B------:R-:W-:Y:S02]  /*1090*/  USEL UR4, URZ, 0x2, UP1 ;  /* 0x00000002ff047887 */ /* 0x000fe40008800000 */
[----:B------:R-:W-:Y:S02]  /*10a0*/  USEL UR5, URZ, 0x1, !UP0 ;  /* 0x00000001ff057887 */ /* 0x000fe4000c000000 */
[----:B------:R-:W-:-:S04]  /*10b0*/  UISETP.NE.AND UP0, UPT, UR62, URZ, UPT ;  /* 0x000000ff3e00728c */ /* 0x000fc8000bf05270 */
[----:B------:R-:W-:-:S04]  /*10c0*/  USEL UR4, UR4, 0x2, UP0 ;  /* 0x0000000204047887 */ /* 0x000fc80008000000 */
[----:B------:R-:W-:-:S06]  /*10d0*/  UIADD3 UR4, UPT, UPT, UR5, UR4, URZ ;  /* 0x0000000405047290 */ /* 0x000fcc000fffe0ff */
[----:B------:R-:W-:Y:S02]  /*10e0*/  MOV R2, UR4 ;  /* 0x0000000400027c02 */ /* 0x000fe40008000f00 */
.L_x_17:
[----:B------:R-:W-:Y:S05]  /*10f0*/  BRA.U !UP2, `(.L_x_18) ;  /* 0x000000010ad47547 */ /* 0x000fea000b800000 */
[----:B------:R-:W1:Y:S01]  /*1100*/  LDCU.128 UR12, c[0x0][0xb10] ;  /* 0x00016200ff0c77ac */ /* 0x000e620008000c00 */
[----:B------:R-:W2:Y:S01]  /*1110*/  LDCU UR6, c[0x0][0x370] ;  /* 0x00006e00ff0677ac */ /* 0x000ea20008000800 */
[----:B------:R-:W3:Y:S01]  /*1120*/  LDCU UR5, c[0x0][0x374] ;  /* 0x00006e80ff0577ac */ /* 0x000ee20008000800 */
[----:B------:R-:W4:Y:S01]  /*1130*/  LDCU UR26, c[0x0][0xb0c] ;  /* 0x00016180ff1a77ac */ /* 0x000f220008000800 */
[----:B------:R-:W4:Y:S01]  /*1140*/  LDCU UR4, c[0x0][0xb20] ;  /* 0x00016400ff0477ac */ /* 0x000f220008000800 */
[----:B------:R-:W4:Y:S01]  /*1150*/  LDCU.64 UR8, c[0x0][0xb28] ;  /* 0x00016500ff0877ac */ /* 0x000f220008000a00 */
[----:B-1----:R-:W-:Y:S02]  /*1160*/  UISETP.NE.AND UP0, UPT, UR14, 0x1, UPT ;  /* 0x000000010e00788c */ /* 0x002fe4000bf05270 */
[----:B---3--:R-:W-:Y:S02]  /*1170*/  UIMAD.WIDE.U32 UR10, UR5, UR15, URZ ;  /* 0x0000000f050a72a5 */ /* 0x008fe4000f8e00ff */
[----:B--2---:R-:W-:-:S02]  /*1180*/  UIMAD.WIDE.U32 UR22, UR6, UR12, URZ ;  /* 0x0000000c061672a5 */ /* 0x004fc4000f8e00ff */
[----:B----4-:R-:W-:Y:S02]  /*1190*/  UISETP.NE.AND UP1, UPT, UR26, 0x1, UPT ;  /* 0x000000011a00788c */ /* 0x010fe4000bf25270 */
[----:B------:R-:W-:Y:S01]  /*11a0*/  UISETP.NE.AND UP2, UPT, UR21, 0x1, UPT ;  /* 0x000000011500788c */ /* 0x000fe2000bf45270 */
[----:B------:R-:W-:Y:S02]  /*11b0*/  UMOV UR10, UR11 ;  /* 0x0000000b000a7c82 */ /* 0x000fe40008000000 */
[----:B------:R-:W-:Y:S01]  /*11c0*/  UMOV UR22, UR23 ;  /* 0x0000001700167c82 */ /* 0x000fe20008000000 */
[----:B------:R-:W-:Y:S02]  /*11d0*/  @UP0 USHF.R.U32.HI UR5, URZ, UR4, UR10 ;  /* 0x00000004ff050299 */ /* 0x000fe4000801160a */
[----:B------:R-:W-:Y:S02]  /*11e0*/  UIMAD.WIDE.U32 UR24, UR20, UR15, URZ ;  /* 0x0000000f141872a5 */ /* 0x000fe4000f8e00ff */
[----:B------:R-:W-:-:S02]  /*11f0*/  UIMAD.WIDE.U32 UR10, UR5, UR8, URZ ;  /* 0x00000008050a72a5 */ /* 0x000fc4000f8e00ff */
[----:B------:R-:W-:Y:S02]  /*1200*/  @UP1 USHF.R.U32.HI UR6, URZ, UR13, UR22 ;  /* 0x0000000dff061299 */ /* 0x000fe40008011616 */
[----:B------:R-:W-:Y:S02]  /*1210*/  UIMAD.WIDE.U32 UR18, UR16, UR12, URZ ;  /* 0x0000000c101272a5 */ /* 0x000fe4000f8e00ff */
[----:B------:R-:W-:Y:S01]  /*1220*/  UIMAD.WIDE.U32 UR22, UR6, UR8, URZ ;  /* 0x00000008061672a5 */ /* 0x000fe2000f8e00ff */
[----:B------:R-:W-:Y:S01]  /*1230*/  UMOV UR24, UR25 ;  /* 0x0000001900187c82 */ /* 0x000fe20008000000 */
[----:B------:R-:W-:Y:S01]  /*1240*/  UMOV UR10, UR11 ;  /* 0x0000000b000a7c82 */ /* 0x000fe20008000000 */
[----:B------:R-:W-:Y:S02]  /*1250*/  USHF.R.U32.HI UR24, URZ, UR4, UR24 ;  /* 0x00000004ff187299 */ /* 0x000fe40008011618 */
[----:B------:R-:W-:Y:S02]  /*1260*/  @UP2 USHF.R.U32.HI UR5, URZ, UR9, UR10 ;  /* 0x00000009ff052299 */ /* 0x000fe4000801160a */
[----:B------:R-:W-:Y:S01]  /*1270*/  UMOV UR7, UR23 ;  /* 0x0000001700077c82 */ /* 0x000fe20008000000 */
[----:B------:R-:W-:Y:S01]  /*1280*/  UMOV UR18, UR19 ;  /* 0x0000001300127c82 */ /* 0x000fe20008000000 */
[----:B------:R-:W-:-:S02]  /*1290*/  @UP2 USHF.R.U32.HI UR6, URZ, UR9, UR7 ;  /* 0x00000009ff062299 */ /* 0x000fc40008011607 */
[----:B------:R-:W-:Y:S02]  /*12a0*/  USHF.R.U32.HI UR13, URZ, UR13, UR18 ;  /* 0x0000000dff0d7299 */ /* 0x000fe40008011612 */
[----:B------:R-:W-:Y:S02]  /*12b0*/  USEL UR4, UR20, UR24, !UP0 ;  /* 0x0000001814047287 */ /* 0x000fe4000c000000 */
[----:B------:R-:W-:Y:S02]  /*12c0*/  UIMAD UR7, UR5, UR21, URZ ;  /* 0x00000015050772a4 */ /* 0x000fe4000f8e02ff */
[----:B------:R-:W-:Y:S02]  /*12d0*/  USEL UR5, UR16, UR13, !UP1 ;  /* 0x0000000d10057287 */ /* 0x000fe4000c800000 */
[----:B------:R-:W-:Y:S02]  /*12e0*/  UIMAD UR12, UR6, UR21, URZ ;  /* 0x00000015060c72a4 */ /* 0x000fe4000f8e02ff */
[----:B------:R-:W-:-:S02]  /*12f0*/  UISETP.GE.AND UP0, UPT, UR4, UR7, UPT ;  /* 0x000000070400728c */ /* 0x000fc4000bf06270 */
[----:B------:R-:W-:Y:S02]  /*1300*/  UIMAD.WIDE.U32 UR10, UR4, UR8, URZ ;  /* 0x00000008040a72a5 */ /* 0x000fe4000f8e00ff */
[----:B------:R-:W-:Y:S02]  /*1310*/  UISETP.GE.OR UP0, UPT, UR5, UR12, UP0 ;  /* 0x0000000c0500728c */ /* 0x000fe40008706670 */
[----:B------:R-:W-:Y:S02]  /*1320*/  UIMAD.WIDE.U32 UR12, UR5, UR8, URZ ;  /* 0x00000008050c72a5 */ /* 0x000fe4000f8e00ff */
[----:B------:R-:W-:Y:S01]  /*1330*/  UIADD3 UR10, UPT, UPT, -UR4, URZ, URZ ;  /* 0x000000ff040a7290 */ /* 0x000fe2000fffe1ff */
[----:B------:R-:W-:Y:S01]  /*1340*/  UMOV UR8, UR11 ;  /* 0x0000000b00087c82 */ /* 0x000fe20008000000 */
[----:B------:R-:W-:Y:S02]  /*1350*/  UIADD3 UR11, UPT, UPT, -UR5, URZ, URZ ;  /* 0x000000ff050b7290 */ /* 0x000fe4000fffe1ff */
[----:B------:R-:W-:-:S03]  /*1360*/  USHF.R.U32.HI UR8, URZ, UR9, UR8 ;  /* 0x00000009ff087299 */ /* 0x000fc60008011608 */
[----:B------:R-:W-:Y:S01]  /*1370*/  @!UP0 UMOV UR7, UR13 ;  /* 0x0000000d00078c82 */ /* 0x000fe20008000000 */
[----:B------:R-:W-:Y:S02]  /*1380*/  UIMAD UR20, UR14, UR10, UR20 ;  /* 0x0000000a0e1472a4 */ /* 0x000fe4000f8e0214 */
[----:B------:R-:W-:Y:S02]  /*1390*/  USEL UR8, UR4, UR8, !UP2 ;  /* 0x0000000804087287 */ /* 0x000fe4000d000000 */
[----:B------:R-:W-:Y:S02]  /*13a0*/  @!UP0 USHF.R.U32.HI UR7, URZ, UR9, UR7 ;  /* 0x00000009ff078299 */ /* 0x000fe40008011607 */
[----:B------:R-:W-:Y:S02]  /*13b0*/  UIADD3 UR9, UPT, UPT, -UR8, URZ, URZ ;  /* 0x000000ff08097290 */ /* 0x000fe4000fffe1ff */
[----:B------:R-:W-:Y:S02]  /*13c0*/  @!UP0 USEL UR7, UR5, UR7, !UP2 ;  /* 0x0000000705078287 */ /* 0x000fe4000d000000 */
[----:B------:R-:W-:-:S02]  /*13d0*/  UIMAD UR9, UR21, UR9, UR4 ;  /* 0x00000009150972a4 */ /* 0x000fc4000f8e0204 */
[----:B------:R-:W-:Y:S02]  /*13e0*/  @!UP0 UIADD3 UR8, UPT, UPT, UR8, -UR7, URZ ;  /* 0x8000000708088290 */ /* 0x000fe4000fffe0ff */
[----:B------:R-:W-:Y:S02]  /*13f0*/  @!UP0 UIMAD UR6, UR9, UR6, UR7 ;  /* 0x00000006090682a4 */ /* 0x000fe4000f8e0207 */
[----:B------:R-:W-:Y:S02]  /*1400*/  @!UP0 UIMAD UR4, UR8, UR21, UR5 ;  /* 0x00000015080482a4 */ /* 0x000fe4000f8e0205 */
[----:B------:R-:W-:Y:S02]  /*1410*/  UIMAD UR16, UR26, UR11, UR16 ;  /* 0x0000000b1a1072a4 */ /* 0x000fe4000f8e0210 */
[----:B------:R-:W-:Y:S01]  /*1420*/  UIMAD UR20, UR4, UR14, UR20 ;  /* 0x0000000e041472a4 */ /* 0x000fe2000f8e0214 */
[----:B------:R-:W-:Y:S02]  /*1430*/  @!UP0 UMOV UR5, UR6 ;  /* 0x0000000600058c82 */ /* 0x000fe40008000000 */
[----:B------:R-:W-:-:S12]  /*1440*/  UIMAD UR16, UR5, UR26, UR16 ;  /* 0x0000001a051072a4 */ /* 0x000fd8000f8e0210 */
.L_x_18:
[----:B------:R-:W-:Y:S02]  /*1450*/  UISETP.NE.AND UP1, UPT, UR27, 0x1, UPT ;  /* 0x000000011b00788c */ /* 0x000fe4000bf25270 */
[----:B------:R-:W-:Y:S02]  /*1460*/  UISETP.NE.AND UP0, UPT, UR17, 0x2, UPT ;  /* 0x000000021100788c */ /* 0x000fe4000bf05270 */
[----:B------:R-:W-:-:S05]  /*1470*/  ULOP3.LUT UR28, UR28, 0x1000, URZ, 0xc0, !UPT ;  /* 0x000010001c1c7892 */ /* 0x000fca000f8ec0ff */
[----:B------:R-:W-:Y:S07]  /*1480*/  BRA.U UP1, `(.L_x_19) ;  /* 0x0000000101447547 */ /* 0x000fee000b800000 */
[----:B------:R-:W1:Y:S01]  /*1490*/  LDCU.128 UR8, c[0x0][0xb10] ;  /* 0x00016200ff0877ac */ /* 0x000e620008000c00 */
[----:B------:R-:W2:Y:S01]  /*14a0*/  LDCU UR12, c[0x0][0xb0c] ;  /* 0x00016180ff0c77ac */ /* 0x000ea20008000800 */
[----:B------:R-:W3:Y:S01]  /*14b0*/  LDCU UR13, c[0x0][0xb20] ;  /* 0x00016400ff0d77ac */ /* 0x000ee20008000800 */
[----:B-1----:R-:W-:Y:S02]  /*14c0*/  UIMAD.WIDE.U32 UR6, UR16, UR8, URZ ;  /* 0x00000008100672a5 */ /* 0x002fe4000f8e00ff */
[----:B------:R-:W-:Y:S02]  /*14d0*/  UIMAD.WIDE.U32 UR4, UR20, UR11, URZ ;  /* 0x0000000b140472a5 */ /* 0x000fe4000f8e00ff */
[----:B--2---:R-:W-:Y:S02]  /*14e0*/  UISETP.NE.AND UP2, UPT, UR12, 0x1, UPT ;  /* 0x000000010c00788c */ /* 0x004fe4000bf45270 */
[----:B------:R-:W-:Y:S01]  /*14f0*/  UISETP.NE.AND UP1, UPT, UR10, 0x1, UPT ;  /* 0x000000010a00788c */ /* 0x000fe2000bf25270 */
[----:B------:R-:W-:-:S02]  /*1500*/  UMOV UR6, UR7 ;  /* 0x0000000700067c82 */ /* 0x000fc40008000000 */
[----:B------:R-:W-:Y:S01]  /*1510*/  UMOV UR4, UR5 ;  /* 0x0000000500047c82 */ /* 0x000fe20008000000 */
[----:B------:R-:W-:Y:S02]  /*1520*/  USHF.R.U32.HI UR6, URZ, UR9, UR6 ;  /* 0x00000009ff067299 */ /* 0x000fe40008011606 */
[----:B---3--:R-:W-:Y:S02]  /*1530*/  USHF.R.U32.HI UR4, URZ, UR13, UR4 ;  /* 0x0000000dff047299 */ /* 0x008fe40008011604 */
[----:B------:R-:W-:Y:S02]  /*1540*/  USEL UR5, UR16, UR6, !UP2 ;  /* 0x0000000610057287 */ /* 0x000fe4000d000000 */
[----:B------:R-:W-:-:S04]  /*1550*/  USEL UR4, UR20, UR4, !UP1 ;  /* 0x0000000414047287 */ /* 0x000fc8000c800000 */
[----:B------:R-:W-:Y:S02]  /*1560*/  UIADD3 UR6, UPT, UPT, UR5, -UR4, URZ ;  /* 0x8000000405067290 */ /* 0x000fe4000fffe0ff */
[----:B------:R-:W-:Y:S02]  /*1570*/  UIADD3 UR4, UPT, UPT, -UR5, UR4, URZ ;  /* 0x0000000405047290 */ /* 0x000fe4000fffe1ff */
[----:B------:R-:W-:Y:S02]  /*1580*/  UIMAD UR20, UR6, UR10, UR20 ;  /* 0x0000000a061472a4 */ /* 0x000fe4000f8e0214 */
[----:B------:R-:W-:-:S12]  /*1590*/  UIMAD UR16, UR4, UR12, UR16 ;  /* 0x0000000c041072a4 */ /* 0x000fd8000f8e0210 */
.L_x_19:
[----:B------:R-:W-:Y:S05]  /*15a0*/  BRA.U !UP5, `(.L_x_20) ;  /* 0x000000010d0c7547 */ /* 0x000fea000b800000 */
[----:B------:R-:W-:Y:S01]  /*15b0*/  UCGABAR_WAIT ;  /* 0x0000000000007dc7 */ /* 0x000fe20008000000 */
[----:B------:R-:W-:Y:S01]  /*15c0*/  CCTL.IVALL ;  /* 0x00000000ff00798f */ /* 0x000fe20002000000 */
[----:B------:R-:W-:Y:S05]  /*15d0*/  BRA `(.L_x_21) ;  /* 0x0000000000047947 */ /* 0x000fea0003800000 */
.L_x_20:
[----:B------:R-:W-:Y:S06]  /*15e0*/  BAR.SYNC.DEFER_BLOCKING 0x0 ;  /* 0x0000000000007b1d */ /* 0x000fec0000010000 */
.L_x_21:
[----:B------:R-:W-:Y:S05]  /*15f0*/  BRA.U UP0, `(.L_x_22) ;  /* 0x0000001100b47547 */ /* 0x000fea000b800000 */
[----:B------:R-:W1:Y:S01]  /*1600*/  LDCU UR6, c[0x0][0x38c] ;  /* 0x00007180ff0677ac */ /* 0x000e620008000800 */
[----:B------:R-:W2:Y:S01]  /*1610*/  S2UR UR8, SR_CgaCtaId ;  /* 0x00000000000879c3 */ /* 0x000ea20000008800 */
[----:B------:R-:W-:Y:S01]  /*1620*/  PLOP3.LUT P1, PT, PT, PT, UP3, 0x80, 0x8 ;  /* 0x000000000008781c */ /* 0x000fe20003f2f038 */
[----:B------:R-:W-:Y:S01]  /*1630*/  IMAD.MOV.U32 R12, RZ, RZ, 0x1 ;  /* 0x00000001ff0c7424 */ /* 0x000fe200078e00ff */
[----:B------:R-:W-:Y:S01]  /*1640*/  UMOV UR7, 0x400 ;  /* 0x0000040000077882 */ /* 0x000fe20000000000 */
[----:B------:R-:W-:Y:S01]  /*1650*/  UISETP.NE.AND UP1, UPT, UR17, URZ, UPT ;  /* 0x000000ff1100728c */ /* 0x000fe2000bf25270 */
[----:B------:R-:W-:Y:S02]  /*1660*/  ISETP.EQ.OR P2, PT, R0, RZ, P3 ;  /* 0x000000ff0000720c */ /* 0x000fe40001f42670 */
[----:B------:R-:W-:Y:S02]  /*1670*/  CS2R R10, SRZ ;  /* 0x00000000000a7805 */ /* 0x000fe4000001ff00 */
[----:B------:R-:W-:Y:S01]  /*1680*/  PLOP3.LUT P1, PT, P1, PT, PT, 0x8, 0x80 ;  /* 0x000000000080781c */ /* 0x000fe20000f2e170 */
[----:B------:R-:W-:Y:S01]  /*1690*/  IMAD.MOV.U32 R9, RZ, RZ, RZ ;  /* 0x000000ffff097224 */ /* 0x000fe200078e00ff */
[----:B------:R-:W3:Y:S01]  /*16a0*/  LDCU UR40, c[0x0][0x370] ;  /* 0x00006e00ff2877ac */ /* 0x000ee20008000800 */
[----:B------:R-:W-:Y:S01]  /*16b0*/  IMAD.MOV.U32 R8, RZ, RZ, 0x1 ;  /* 0x00000001ff087424 */ /* 0x000fe200078e00ff */
[----:B------:R-:W4:Y:S01]  /*16c0*/  LDCU.64 UR26, c[0x0][0x348] ;  /* 0x00006900ff1a77ac */ /* 0x000f220008000a00 */
[----:B-1----:R-:W-:-:S02]  /*16d0*/  UIADD3 UR5, UPT, UPT, UR6, 0x7f, URZ ;  /* 0x0000007f06057890 */ /* 0x002fc4000fffe0ff */
[----:B------:R-:W-:Y:S02]  /*16e0*/  USHF.R.U32.HI UR45, URZ, 0x7, UR28 ;  /* 0x00000007ff2d7899 */ /* 0x000fe4000801161c */
[----:B------:R-:W-:Y:S02]  /*16f0*/  USHF.R.S32.HI UR4, URZ, 0x1f, UR5 ;  /* 0x0000001fff047899 */ /* 0x000fe40008011405 */
[----:B------:R-:W-:Y:S02]  /*1700*/  UIADD3 UR46, UPT, UPT, UR6, 0xfe, URZ ;  /* 0x000000fe062e7890 */ /* 0x000fe4000fffe0ff */
[----:B------:R-:W-:Y:S02]  /*1710*/  ULEA.HI UR4, UR4, UR5, URZ, 0x7 ;  /* 0x0000000504047291 */ /* 0x000fe4000f8f38ff */
[----:B--2---:R-:W-:Y:S02]  /*1720*/  ULEA UR7, UR8, UR7, 0x18 ;  /* 0x0000000708077291 */ /* 0x004fe4000f8ec0ff */
[----:B------:R-:W-:-:S02]  /*1730*/  USHF.R.S32.HI UR43, URZ, 0x7, UR4 ;  /* 0x00000007ff2b7899 */ /* 0x000fc40008011404 */
[----:B------:R-:W-:Y:S02]  /*1740*/  UIADD3 UR4, UPT, UPT, UR6, -0x1, URZ ;  /* 0xffffffff06047890 */ /* 0x000fe4000fffe0ff */
[----:B------:R-:W-:Y:S02]  /*1750*/  UISETP.LT.U32.AND UP0, UPT, UR43, 0x4, UPT ;  /* 0x000000042b00788c */ /* 0x000fe4000bf01070 */
[----:B------:R-:W-:Y:S02]  /*1760*/  UISETP.GE.U32.AND UP2, UPT, UR4, -0xff, UPT ;  /* 0xffffff010400788c */ /* 0x000fe4000bf46070 */
[----:B------:R-:W-:Y:S01]  /*1770*/  USEL UR41, UR43, 0x4, UP0 ;  /* 0x000000042b297887 */ /* 0x000fe20008000000 */
[----:B------:R-:W1:Y:S03]  /*1780*/  LDCU UR39, c[0x0][0x374] ;  /* 0x00006e80ff2777ac */ /* 0x000e660008000800 */
[----:B------:R-:W-:-:S02]  /*1790*/  UIADD3 UR21, UPT, UPT, UR41, -0x1, URZ ;  /* 0xffffffff29157890 */ /* 0x000fc4000fffe0ff */
[----:B------:R-:W-:-:S03]  /*17a0*/  USEL UR24, UR38, 0x2, UP1 ;  /* 0x0000000226187887 */ /* 0x000fc60008800000 */
[----:B------:R-:W-:Y:S02]  /*17b0*/  @UP2 UIADD3 UR21, UPT, UPT, UR41, URZ, URZ ;  /* 0x000000ff29152290 */ /* 0x000fe4000fffe0ff */
[----:B------:R-:W-:Y:S02]  /*17c0*/  UIADD3 UR29, UPT, UPT, UR7, 0x4400, UR28 ;  /* 0x00004400071d7890 */ /* 0x000fe4000fffe01c */
[----:B------:R-:W-:Y:S02]  /*17d0*/  UIADD3 UR44, UPT, UPT, UR43, -UR41, URZ ;  /* 0x800000292b2c7290 */ /* 0x000fe4000fffe0ff */
[----:B------:R-:W-:Y:S01]  /*17e0*/  UIADD3 UR21, UPT, UPT, UR21, 0x1, URZ ;  /* 0x0000000115157890 */ /* 0x000fe2000fffe0ff */
[----:B---34-:R-:W-:-:S11]  /*17f0*/  UMOV UR5, URZ ;  /* 0x000000ff00057c82 */ /* 0x018fd60008000000 */
.L_x_42:
[----:B------:R-:W2:Y:S02]  /*1800*/  S2UR UR4, SR_CgaCtaId ;  /* 0x00000000000479c3 */ /* 0x000ea40000008800 */
[----:B--2---:R-:W-:-:S09]  /*1810*/  UISETP.NE.AND UP0, UPT, UR4, URZ, UPT ;  /* 0x000000ff0400728c */ /* 0x004fd2000bf05270 */
[----:B-1----:R-:W-:Y:S05]  /*1820*/  BRA.U UP0, `(.L_x_23) ;  /* 0x0000000100287547 */ /* 0x002fea000b800000 */
[----:B------:R-:W-:Y:S02]  /*1830*/  LEA R0, R9, UR7, 0x3 ;  /* 0x0000000709007c11 */ /* 0x000fe4000f8e18ff */
[----:B------:R-:W-:-:S04]  /*1840*/  SHF.L.U32 R3, R8, 0x1f, RZ ;  /* 0x0000001f08037819 */ /* 0x000fc800000006ff */
[----:B------:R-:W2:Y:S02]  /*1850*/  SYNCS.PHASECHK.TRANS64.TRYWAIT P0, [R0+URZ+0xe0], R3 ;  /* 0x0000e003000075a7 */ /* 0x000ea400080011ff */
[----:B--2---:R-:W-:Y:S05]  /*1860*/  @!P0 BRA `(.L_x_24) ;  /* 0x0000005c00f08947 */ /* 0x004fea0003800000 */
.L_x_112:
[----:B------:R3:W-:Y:S01]  /*1870*/  SYNCS.ARRIVE.TRANS64.A1T0 RZ, [R0+URZ+0xd0], RZ ;  /* 0x0000d0ff00ff79a7 */ /* 0x0007e200081000ff */
[----:B------:R-:W-:-:S05]  /*1880*/  VIADD R9, R9, 0x1 ;  /* 0x0000000109097836 */ /* 0x000fca0000000000 */
[----:B------:R-:W-:-:S04]  /*1890*/  ISETP.NE.AND P0, PT, R9, 0x2, PT ;  /* 0x000000020900780c */ /* 0x000fc80003f05270 */
[----:B--2---:R-:W-:Y:S02]  /*18a0*/  SEL R3, RZ, 0x1, P0 ;  /* 0x00000001ff037807 */ /* 0x004fe40000000000 */
[----:B------:R-:W-:Y:S02]  /*18b0*/  SEL R9, R9, RZ, P0 ;  /* 0x000000ff09097207 */ /* 0x000fe40000000000 */
[----:B------:R-:W-:-:S07]  /*18c0*/  LOP3.LUT R8, R8, R3, RZ, 0x3c, !PT ;  /* 0x0000000308087212 */ /* 0x000fce00078e3cff */
.L_x_23:
[----:B------:R-:W-:Y:S01]  /*18d0*/  ULEA UR4, UR5, UR7, 0x3 ;  /* 0x0000000705047291 */ /* 0x000fe2000f8e18ff */
[----:B---3--:R-:W-:Y:S01]  /*18e0*/  SHF.L.U32 R0, R12, 0x1f, RZ ;  /* 0x0000001f0c007819 */ /* 0x008fe200000006ff */
[----:B------:R-:W-:Y:S02]  /*18f0*/  UISETP.GE.U32.AND UP0, UPT, UR46, 0xff, UPT ;  /* 0x000000ff2e00788c */ /* 0x000fe4000bf06070 */
[----:B------:R-:W-:Y:S02]  /*1900*/  USHF.L.U32 UR11, UR20, 0x7, URZ ;  /* 0x00000007140b7899 */ /* 0x000fe400080006ff */
[----:B------:R-:W-:Y:S01]  /*1910*/  ULEA UR35, UR16, UR45, 0x6 ;  /* 0x0000002d10237291 */ /* 0x000fe2000f8e30ff */
[----:B------:R-:W-:Y:S02]  /*1920*/  UMOV UR13, URZ ;  /* 0x000000ff000d7c82 */ /* 0x000fe40008000000 */
[----:B------:R2:W3:Y:S02]  /*1930*/  SYNCS.PHASECHK.TRANS64.TRYWAIT P0, [UR4+0x20], R0 ;  /* 0x00002000ff0075a7 */ /* 0x0004e40008001104 */
[----:B------:R-:W-:Y:S07]  /*1940*/  BRA.U !UP0, `(.L_x_25) ;  /* 0x0000000108bc7547 */ /* 0x000fee000b800000 */
[----:B------:R-:W-:Y:S01]  /*1950*/  UMOV UR6, URZ ;  /* 0x000000ff00067c82 */ /* 0x000fe20008000000 */
[----:B------:R-:W-:-:S05]  /*1960*/  UMOV UR4, UR5 ;  /* 0x0000000500047c82 */ /* 0x000fca0008000000 */
.L_x_31:
[----:B------:R-:W-:Y:S01]  /*1970*/  ULEA UR33, UR4, UR7, 0x3 ;  /* 0x0000000704217291 */ /* 0x000fe2000f8e18ff */
[----:B---3--:R-:W-:Y:S01]  /*1980*/  @!P3 MOV R2, 0x6000 ;  /* 0x000060000002b802 */ /* 0x008fe20000000f00 */
[----:B-1-3--:R-:W-:Y:S10]  /*1990*/  @P0 BRA `(.L_x_26) ;  /* 0x00000000000c0947 */ /* 0x00aff40003800000 */
[----:B------:R-:W-:-:S04]  /*19a0*/  SHF.L.U32 R3, R12, 0x1f, RZ ;  /* 0x0000001f0c037819 */ /* 0x000fc800000006ff */
[----:B------:R-:W3:Y:S02]  /*19b0*/  SYNCS.PHASECHK.TRANS64.TRYWAIT P0, [UR33+0x20], R3 ;  /* 0x00002003ff0075a7 */ /* 0x000ee40008001121 */
[----:B---3--:R-:W-:Y:S05]  /*19c0*/  @!P0 BRA `(.L_x_27) ;  /* 0x0000005c00ac8947 */ /* 0x008fea0003800000 */
.L_x_26:
[----:B------:R3:W-:Y:S01]  /*19d0*/  @!P3 SYNCS.ARRIVE.TRANS64 RZ, [UR33], R2 ;  /* 0x00000002ffffb9a7 */ /* 0x0007e20008000021 */
[----:B------:R-:W-:-:S04]  /*19e0*/  ULOP3.LUT UR5, UR24, 0x2, URZ, 0xfc, !UPT ;  /* 0x0000000218057892 */ /* 0x000fc8000f8efcff */
[----:B------:R-:W-:-:S09]  /*19f0*/  UISETP.NE.AND UP0, UPT, UR5, 0x2, UPT ;  /* 0x000000020500788c */ /* 0x000fd2000bf05270 */
[----:B------:R-:W-:Y:S05]  /*1a00*/  BRA.U UP0, `(.L_x_28) ;  /* 0x0000000100047547 */ /* 0x000fea000b800000 */
[----:B-1----:R-:W-:Y:S05]  /*1a10*/  BPT.TRAP 0x1 ;  /* 0x000000040000795c */ /* 0x002fea0000300000 */
.L_x_28:
[----:B------:R-:W-:Y:S04]  /*1a20*/  BSSY.RECONVERGENT B0, `(.L_x_29) ;  /* 0x0000003000007945 */ /* 0x000fe80003800200 */
[----:B------:R-:W-:Y:S05]  /*1a30*/  @P2 BRA `(.L_x_30) ;  /* 0x0000000000042947 */ /* 0x000fea0003800000 */
[----:B-1----:R-:W-:Y:S05]  /*1a40*/  BPT.TRAP 0x1 ;  /* 0x000000040000795c */ /* 0x002fea0000300000 */
.L_x_30:
[----:B-1----:R-:W-:Y:S05]  /*1a50*/  BSYNC.RECONVERGENT B0 ;  /* 0x0000000000007941 */ /* 0x002fea0003800200 */
.L_x_29:
[----:B------:R-:W-:Y:S02]  /*1a60*/  UIADD3 UR5, UPT, UPT, UR4, 0x1, URZ ;  /* 0x0000000104057890 */ /* 0x000fe4000fffe0ff */
[----:B------:R-:W-:Y:S02]  /*1a70*/  ULEA UR32, UR4, UR28, 0xd ;  /* 0x0000001c04207291 */ /* 0x000fe4000f8e68ff */
[----:B------:R-:W-:Y:S02]  /*1a80*/  UISETP.NE.AND UP0, UPT, UR5, 0x4, UPT ;  /* 0x000000040500788c */ /* 0x000fe4000bf05270 */
[----:B------:R-:W-:Y:S02]  /*1a90*/  UIADD3 UR16, UP1, UPT, UR26, 0x80, URZ ;  /* 0x000000801a107890 */ /* 0x000fe4000ff3e0ff */
[----:B------:R-:W-:Y:S02]  /*1aa0*/  USEL UR9, URZ, 0x1, UP0 ;  /* 0x00000001ff097887 */ /* 0x000fe40008000000 */
[----:B------:R-:W-:-:S02]  /*1ab0*/  USEL UR5, UR5, URZ, UP0 ;  /* 0x000000ff05057287 */ /* 0x000fc40008000000 */
[----:B------:R-:W-:Y:S02]  /*1ac0*/  UIADD3 UR14, UP0, UPT, UR26, 0x180, URZ ;  /* 0x000001801a0e7890 */ /* 0x000fe4000ff1e0ff */
[----:B------:R-:W-:Y:S01]  /*1ad0*/  ULEA UR8, UR5, UR7, 0x3 ;  /* 0x0000000705087291 */ /* 0x000fe2000f8e18ff */
[----:B------:R-:W-:Y:S01]  /*1ae0*/  LOP3.LUT R12, R12, UR9, RZ, 0x3c, !PT ;  /* 0x000000090c0c7c12 */ /* 0x000fe2000f8e3cff */
[----:B------:R-:W-:Y:S02]  /*1af0*/  USHF.L.U32 UR34, UR6, 0x7, URZ ;  /* 0x0000000706227899 */ /* 0x000fe400080006ff */
[----:B------:R-:W-:Y:S01]  /*1b00*/  UIADD3.X UR17, UPT, UPT, URZ, UR27, URZ, UP1, !UPT ;  /* 0x0000001bff117290 */ /* 0x000fe20008ffe4ff */
[----:B--2---:R-:W-:Y:S01]  /*1b10*/  SHF.L.U32 R0, R12, 0x1f, RZ ;  /* 0x0000001f0c007819 */ /* 0x004fe200000006ff */
[----:B------:R-:W-:Y:S02]  /*1b20*/  UIADD3 UR32, UPT, UPT, UR7, 0x4400, UR32 ;  /* 0x0000440007207890 */ /* 0x000fe4000fffe020 */
[----:B------:R-:W-:Y:S01]  /*1b30*/  UIADD3.X UR15, UPT, UPT, URZ, UR27, URZ, UP0, !UPT ;  /* 0x0000001bff0f7290 */ /* 0x000fe200087fe4ff */
[----:B------:R4:W1:Y:S01]  /*1b40*/  SYNCS.PHASECHK.TRANS64.TRYWAIT P0, [UR8+0x20], R0 ;  /* 0x00002000ff0075a7 */ /* 0x0008620008001108 */
[----:B------:R-:W-:Y:S01]  /*1b50*/  ULEA UR8, UR4, UR7, 0xe ;  /* 0x0000000704087291 */ /* 0x000fe2000f8e70ff */
[----:B------:R-:W-:Y:S01]  /*1b60*/  UMOV UR13, 0x30000 ;  /* 0x00030000000d7882 */ /* 0x000fe20000000000 */
[----:B------:R-:W-:-:S02]  /*1b70*/  UMOV UR18, 0x0 ;  /* 0x0000000000127882 */ /* 0x000fc40000000000 */
[----:B------:R-:W-:Y:S01]  /*1b80*/  UIADD3 UR8, UPT, UPT, UR8, 0xc400, URZ ;  /* 0x0000c40008087890 */ /* 0x000fe2000fffe0ff */
[----:B------:R-:W-:Y:S01]  /*1b90*/  UMOV UR19, 0x10000000 ;  /* 0x1000000000137882 */ /* 0x000fe20000000000 */
[----:B------:R-:W-:Y:S01]  /*1ba0*/  UMOV UR12, UR36 ;  /* 0x00000024000c7c82 */ /* 0x000fe20008000000 */
[----:B------:R-:W-:Y:S01]  /*1bb0*/  UMOV UR9, UR33 ;  /* 0x0000002100097c82 */ /* 0x000fe20008000000 */
[----:B------:R-:W-:Y:S01]  /*1bc0*/  UMOV UR10, UR34 ;  /* 0x00000022000a7c82 */ /* 0x000fe20008000000 */
[----:B------:R2:W-:Y:S01]  /*1bd0*/  UTMALDG.3D.MULTICAST [UR32], [UR16], UR13, desc[UR18] ;  /* 0x00001220100073b4 */ /* 0x0005e2000801180d */
[----:B------:R-:W-:Y:S01]  /*1be0*/  UIADD3 UR6, UPT, UPT, UR6, 0x1, URZ ;  /* 0x0000000106067890 */ /* 0x000fe2000fffe0ff */
[----:B------:R-:W-:-:S03]  /*1bf0*/  UMOV UR4, UR5 ;  /* 0x0000000500047c82 */ /* 0x000fc60008000000 */
[----:B------:R-:W-:Y:S01]  /*1c00*/  UISETP.NE.AND UP0, UPT, UR6, UR21, UPT ;  /* 0x000000150600728c */ /* 0x000fe2000bf05270 */
[----:B------:R4:W-:Y:S01]  /*1c10*/  UTMALDG.3D [UR8], [UR14], desc[UR18] ;  /* 0x000012080e0075b4 */ /* 0x0009e20008011000 */
[----:B--2---:R-:W-:-:S07]  /*1c20*/  UMOV UR13, UR21 ;  /* 0x00000015000d7c82 */ /* 0x004fce0008000000 */
[----:B----4-:R-:W-:Y:S05]  /*1c30*/  BRA.U UP0, `(.L_x_31) ;  /* 0xfffffffd004c7547 */ /* 0x010fea000b83ffff */
.L_x_25:
[----:B------:R-:W-:Y:S01]  /*1c40*/  ULEA UR4, UR5, UR7, 0x3 ;  /* 0x0000000705047291 */ /* 0x000fe2000f8e18ff */
[----:B--2---:R-:W-:Y:S01]  /*1c50*/  SHF.L.U32 R0, R12, 0x1f, RZ ;  /* 0x0000001f0c007819 */ /* 0x004fe200000006ff */
[----:B------:R-:W-:Y:S01]  /*1c60*/  @!P1 SYNCS.ARRIVE.TRANS64.A1T0 RZ, [UR7+0x68], RZ ;  /* 0x000068ffffff99a7 */ /* 0x000fe20008100007 */
[----:B------:R-:W-:-:S06]  /*1c70*/  UISETP.GT.AND UP0, UPT, UR43, UR41, UPT ;  /* 0x000000292b00728c */ /* 0x000fcc000bf04270 */
[----:B-1-3--:R1:W2:Y:S03]  /*1c80*/  SYNCS.PHASECHK.TRANS64.TRYWAIT P0, [UR4+0x20], R0 ;  /* 0x00002000ff0075a7 */ /* 0x00a2a60008001104 */
[----:B------:R-:W-:Y:S05]  /*1c90*/  BRA.U !UP0, `(.L_x_32) ;  /* 0x0000000108bc7547 */ /* 0x000fea000b800000 */
[----:B------:R-:W-:Y:S01]  /*1ca0*/  UIADD3 UR25, UPT, UPT, UR44, UR13, URZ ;  /* 0x0000000d2c197290 */ /* 0x000fe2000fffe0ff */
[----:B------:R-:W-:-:S11]  /*1cb0*/  UMOV UR4, UR5 ;  /* 0x0000000500047c82 */ /* 0x000fd60008000000 */
.L_x_38:
[----:B------:R-:W-:Y:S01]  /*1cc0*/  ULEA UR17, UR4, UR7, 0x3 ;  /* 0x0000000704117291 */ /* 0x000fe2000f8e18ff */
[----:B--2---:R-:W-:Y:S01]  /*1cd0*/  @!P3 MOV R2, 0x6000 ;  /* 0x000060000002b802 */ /* 0x004fe20000000f00 */
[----:B--2-4-:R-:W-:Y:S10]  /*1ce0*/  @P0 BRA `(.L_x_33) ;  /* 0x00000000000c0947 */ /* 0x014ff40003800000 */
[----:B------:R-:W-:-:S04]  /*1cf0*/  SHF.L.U32 R3, R12, 0x1f, RZ ;  /* 0x0000001f0c037819 */ /* 0x000fc800000006ff */
[----:B------:R-:W2:Y:S02]  /*1d00*/  SYNCS.PHASECHK.TRANS64.TRYWAIT P0, [UR17+0x20], R3 ;  /* 0x00002003ff0075a7 */ /* 0x000ea40008001111 */
[----:B--2---:R-:W-:Y:S05]  /*1d10*/  @!P0 BRA `(.L_x_34) ;  /* 0x0000005800f08947 */ /* 0x004fea0003800000 */
.L_x_33:
[----:B------:R2:W-:Y:S01]  /*1d20*/  @!P3 SYNCS.ARRIVE.TRANS64 RZ, [UR17], R2 ;  /* 0x00000002ffffb9a7 */ /* 0x0005e20008000011 */
[----:B------:R-:W-:-:S04]  /*1d30*/  ULOP3.LUT UR5, UR24, 0x2, URZ, 0xfc, !UPT ;  /* 0x0000000218057892 */ /* 0x000fc8000f8efcff */
[----:B------:R-:W-:-:S09]  /*1d40*/  UISETP.NE.AND UP0, UPT, UR5, 0x2, UPT ;  /* 0x000000020500788c */ /* 0x000fd2000bf05270 */
[----:B------:R-:W-:Y:S05]  /*1d50*/  BRA.U UP0, `(.L_x_35) ;  /* 0x0000000100047547 */ /* 0x000fea000b800000 */
[----:B------:R-:W-:Y:S05]  /*1d60*/  BPT.TRAP 0x1 ;  /* 0x000000040000795c */ /* 0x000fea0000300000 */
.L_x_35:
[----:B------:R-:W-:Y:S04]  /*1d70*/  BSSY.RECONVERGENT B0, `(.L_x_36) ;  /* 0x0000003000007945 */ /* 0x000fe80003800200 */
[----:B------:R-:W-:Y:S05]  /*1d80*/  @P2 BRA `(.L_x_37) ;  /* 0x0000000000042947 */ /* 0x000fea0003800000 */
[----:B------:R-:W-:Y:S05]  /*1d90*/  BPT.TRAP 0x1 ;  /* 0x000000040000795c */ /* 0x000fea0000300000 */
.L_x_37:
[----:B------:R-:W-:Y:S05]  /*1da0*/  BSYNC.RECONVERGENT B0 ;  /* 0x0000000000007941 */ /* 0x000fea0003800200 */
.L_x_36:
[----:B------:R-:W-:Y:S02]  /*1db0*/  UIADD3 UR5, UPT, UPT, UR4, 0x1, URZ ;  /* 0x0000000104057890 */ /* 0x000fe4000fffe0ff */
[----:B------:R-:W-:Y:S02]  /*1dc0*/  UIADD3 UR14, UP1, UPT, UR26, 0x80, URZ ;  /* 0x000000801a0e7890 */ /* 0x000fe4000ff3e0ff */
[----:B------:R-:W-:Y:S02]  /*1dd0*/  UISETP.NE.AND UP0, UPT, UR5, 0x4, UPT ;  /* 0x000000040500788c */ /* 0x000fe4000bf05270 */
[----:B------:R-:W-:Y:S02]  /*1de0*/  USHF.L.U32 UR18, UR13, 0x7, URZ ;  /* 0x000000070d127899 */ /* 0x000fe400080006ff */
[----:B------:R-:W-:Y:S02]  /*1df0*/  USEL UR8, URZ, 0x1, UP0 ;  /* 0x00000001ff087887 */ /* 0x000fe40008000000 */
[----:B------:R-:W-:-:S02]  /*1e00*/  USEL UR5, UR5, URZ, UP0 ;  /* 0x000000ff05057287 */ /* 0x000fc40008000000 */
[----:B------:R-:W-:Y:S02]  /*1e10*/  UIADD3 UR22, UP0, UPT, UR26, 0x180, URZ ;  /* 0x000001801a167890 */ /* 0x000fe4000ff1e0ff */
[----:B------:R-:W-:Y:S01]  /*1e20*/  LOP3.LUT R12, R12, UR8, RZ, 0x3c, !PT ;  /* 0x000000080c0c7c12 */ /* 0x000fe2000f8e3cff */
[----:B------:R-:W-:Y:S02]  /*1e30*/  ULEA UR6, UR5, UR7, 0x3 ;  /* 0x0000000705067291 */ /* 0x000fe4000f8e18ff */
[----:B------:R-:W-:Y:S01]  /*1e40*/  ULEA UR8, UR4, UR7, 0xe ;  /* 0x0000000704087291 */ /* 0x000fe2000f8e70ff */
[----:B-1----:R-:W-:Y:S01]  /*1e50*/  SHF.L.U32 R0, R12, 0x1f, RZ ;  /* 0x0000001f0c007819 */ /* 0x002fe200000006ff */
[----:B------:R-:W-:Y:S02]  /*1e60*/  ULEA UR16, UR4, UR29, 0xd ;  /* 0x0000001d04107291 */ /* 0x000fe4000f8e68ff */
[----:B------:R-:W-:Y:S02]  /*1e70*/  UIADD3.X UR15, UPT, UPT, URZ, UR27, URZ, UP1, !UPT ;  /* 0x0000001bff0f7290 */ /* 0x000fe40008ffe4ff */
[----:B------:R-:W-:Y:S01]  /*1e80*/  UIADD3 UR8, UPT, UPT, UR8, 0xc400, URZ ;  /* 0x0000c40008087890 */ /* 0x000fe2000fffe0ff */
[----:B------:R3:W4:Y:S01]  /*1e90*/  SYNCS.PHASECHK.TRANS64.TRYWAIT P0, [UR6+0x20], R0 ;  /* 0x00002000ff0075a7 */ /* 0x0007220008001106 */
[----:B------:R-:W-:Y:S01]  /*1ea0*/  UIADD3.X UR23, UPT, UPT, URZ, UR27, URZ, UP0, !UPT ;  /* 0x0000001bff177290 */ /* 0x000fe200087fe4ff */
[----:B------:R-:W-:Y:S01]  /*1eb0*/  UMOV UR6, 0x30000 ;  /* 0x0003000000067882 */ /* 0x000fe20000000000 */
[----:B------:R-:W-:Y:S01]  /*1ec0*/  UMOV UR30, 0x0 ;  /* 0x00000000001e7882 */ /* 0x000fe20000000000 */
[----:B------:R-:W-:Y:S01]  /*1ed0*/  UMOV UR31, 0x10000000 ;  /* 0x10000000001f7882 */ /* 0x000fe20000000000 */
[----:B------:R-:W-:Y:S01]  /*1ee0*/  UMOV UR19, UR35 ;  /* 0x0000002300137c82 */ /* 0x000fe20008000000 */
[----:B------:R-:W-:Y:S01]  /*1ef0*/  UMOV UR20, UR36 ;  /* 0x0000002400147c82 */ /* 0x000fe20008000000 */
[----:B------:R-:W-:Y:S01]  /*1f00*/  UMOV UR12, UR36 ;  /* 0x00000024000c7c82 */ /* 0x000fe20008000000 */
[----:B------:R-:W-:Y:S01]  /*1f10*/  UMOV UR9, UR17 ;  /* 0x0000001100097c82 */ /* 0x000fe20008000000 */
[----:B------:R-:W-:Y:S01]  /*1f20*/  UMOV UR10, UR18 ;  /* 0x00000012000a7c82 */ /* 0x000fe20008000000 */
[----:B------:R3:W-:Y:S01]  /*1f30*/  UTMALDG.3D.MULTICAST [UR16], [UR14], UR6, desc[UR30] ;  /* 0x00001e100e0073b4 */ /* 0x0007e20008011806 */
[----:B------:R-:W-:Y:S01]  /*1f40*/  UIADD3 UR13, UPT, UPT, UR13, 0x1, URZ ;  /* 0x000000010d0d7890 */ /* 0x000fe2000fffe0ff */
[----:B------:R-:W-:-:S03]  /*1f50*/  UMOV UR4, UR5 ;  /* 0x0000000500047c82 */ /* 0x000fc60008000000 */
[----:B------:R-:W-:Y:S01]  /*1f60*/  UISETP.NE.AND UP0, UPT, UR13, UR25, UPT ;  /* 0x000000190d00728c */ /* 0x000fe2000bf05270 */
[----:B------:R3:W-:Y:S08]  /*1f70*/  UTMALDG.3D [UR8], [UR22], desc[UR30] ;  /* 0x00001e08160075b4 */ /* 0x0007f00008011000 */
[----:B---3--:R-:W-:Y:S05]  /*1f80*/  BRA.U UP0, `(.L_x_38) ;  /* 0xfffffffd004c7547 */ /* 0x008fea000b83ffff */
.L_x_32:
[C---:B------:R-:W-:Y:S01]  /*1f90*/  LEA R3, R11.reuse, UR7, 0x3 ;  /* 0x000000070b037c11 */ /* 0x040fe2000f8e18ff */
[----:B------:R-:W-:Y:S01]  /*1fa0*/  NOP ;  /* 0x0000000000007918 */ /* 0x000fe20000000000 */
[----:B-1----:R-:W-:Y:S02]  /*1fb0*/  SHF.L.U32 R0, R10, 0x1f, RZ ;  /* 0x0000001f0a007819 */ /* 0x002fe400000006ff */
[----:B------:R-:W-:Y:S02]  /*1fc0*/  LEA R5, R11, UR7, 0x4 ;  /* 0x000000070b057c11 */ /* 0x000fe4000f8e20ff */
[----:B--2-4-:R-:W1:Y:S02]  /*1fd0*/  SYNCS.PHASECHK.TRANS64.TRYWAIT P0, [R3+URZ+0x70], R0 ;  /* 0x00007000030075a7 */ /* 0x014e6400080011ff */
[----:B-1----:R-:W-:Y:S05]  /*1fe0*/  @!P0 BRA `(.L_x_39) ;  /* 0x0000005800548947 */ /* 0x002fea0003800000 */
.L_x_115:
[----:B------:R-:W2:Y:S01]  /*1ff0*/  LDS.128 R4, [R5+0x100] ;  /* 0x0001000005047984 */ /* 0x000ea20000000c00 */
[----:B------:R-:W-:Y:S01]  /*2000*/  UISETP.GE.AND UP0, UPT, UR42, 0x1, UPT ;  /* 0x000000012a00788c */ /* 0x000fe2000bf06270 */
[----:B------:R-:W-:Y:S01]  /*2010*/  @!PT LDS RZ, [RZ] ;  /* 0x00000000fffff984 */ /* 0x000fe20000000800 */
[----:B------:R-:W-:Y:S01]  /*2020*/  @!PT LDS RZ, [RZ] ;  /* 0x00000000fffff984 */ /* 0x000fe20000000800 */
[----:B------:R-:W-:Y:S01]  /*2030*/  @!PT LDS RZ, [RZ] ;  /* 0x00000000fffff984 */ /* 0x000fe20000000800 */
[----:B------:R-:W-:Y:S01]  /*2040*/  @!PT LDS RZ, [RZ] ;  /* 0x00000000fffff984 */ /* 0x000fe20000000800 */
[----:B------:R3:W-:Y:S06]  /*2050*/  MEMBAR.ALL.CTA ;  /* 0x0000000000007992 */ /* 0x0007ec0000008000 */
[----:B---3--:R-:W3:Y:S01]  /*2060*/  FENCE.VIEW.ASYNC.S ;  /* 0x00000000000073c6 */ /* 0x008ee20000000000 */
[----:B--2---:R-:W-:-:S13]  /*2070*/  LOP3.LUT P0, RZ, R6, 0x1, RZ, 0xc0, !PT ;  /* 0x0000000106ff7812 */ /* 0x004fda000780c0ff */
[----:B---3--:R-:W-:Y:S01]  /*2080*/  VOTEU.ANY UP1, P0 ;  /* 0x0000000000ff7886 */ /* 0x008fe20000020100 */
[----:B------:R-:W-:-:S13]  /*2090*/  PLOP3.LUT P0, PT, PT, PT, UP1, 0x80, 0x8 ;  /* 0x000000000008781c */ /* 0x000fda0003f0f018 */
[----:B-1----:R-:W-:Y:S02]  /*20a0*/  @P0 LOP3.LUT R0, R5, 0xffff, RZ, 0xc0, !PT ;  /* 0x0000ffff05000812 */ /* 0x002fe400078ec0ff */
[----:B------:R-:W-:Y:S02]  /*20b0*/  @P0 MOV R2, R4 ;  /* 0x0000000400020202 */ /* 0x000fe40000000f00 */
[----:B------:R-:W-:Y:S01]  /*20c0*/  @P0 R2UR UR6, R0 ;  /* 0x00000000000602ca */ /* 0x000fe200000e0000 */
[----:B------:R-:W-:Y:S01]  /*20d0*/  VIADD R0, R3, 0x80 ;  /* 0x0000008003007836 */ /* 0x000fe20000000000 */
[----:B------:R-:W-:Y:S02]  /*20e0*/  @P0 SHF.R.U32.HI R4, RZ, 0x10, R5 ;  /* 0x00000010ff040819 */ /* 0x000fe40000011605 */
[----:B------:R-:W-:Y:S02]  /*20f0*/  @P0 R2UR UR8, R2 ;  /* 0x00000000020802ca */ /* 0x000fe400000e0000 */
[----:B------:R-:W-:-:S02]  /*2100*/  PRMT R0, RZ, 0x654, R0 ;  /* 0x00000654ff007816 */ /* 0x000fc40000000000 */
[----:B------:R-:W-:Y:S02]  /*2110*/  @P0 R2UR UR4, R4 ;  /* 0x00000000040402ca */ /* 0x000fe400000e0000 */
[----:B------:R1:W-:Y:S03]  /*2120*/  SYNCS.ARRIVE.TRANS64.RED.A1T0 RZ, [R0+URZ], RZ ;  /* 0x000000ff00ff79a7 */ /* 0x0003e600081004ff */
[----:B------:R-:W-:-:S04]  /*2130*/  @UP1 UMOV UR37, UR6 ;  /* 0x0000000600251c82 */ /* 0x000fc80008000000 */
[----:B------:R-:W-:-:S04]  /*2140*/  @UP1 UMOV UR38, UR8 ;  /* 0x0000000800261c82 */ /* 0x000fc80008000000 */
[----:B------:R-:W-:Y:S01]  /*2150*/  @UP1 UMOV UR36, UR4 ;  /* 0x0000000400241c82 */ /* 0x000fe20008000000 */
[----:B------:R-:W-:Y:S05]  /*2160*/  BRA.U !UP0, `(.L_x_40) ;  /* 0x0000000108d47547 */ /* 0x000fea000b800000 */
[----:B------:R-:W2:Y:S01]  /*2170*/  LDCU.128 UR12, c[0x0][0xb10] ;  /* 0x00016200ff0c77ac */ /* 0x000ea20008000c00 */
[----:B------:R-:W3:Y:S01]  /*2180*/  LDCU UR25, c[0x0][0xb20] ;  /* 0x00016400ff1977ac */ /* 0x000ee20008000800 */
[----:B------:R-:W4:Y:S01]  /*2190*/  LDCU UR20, c[0x0][0xb0c] ;  /* 0x00016180ff1477ac */ /* 0x000f220008000800 */
[----:B------:R-:W1:Y:S01]  /*21a0*/  LDCU.64 UR10, c[0x0][0xb28] ;  /* 0x00016500ff0a77ac */ /* 0x000e620008000a00 */
[----:B------:R-:W-:Y:S02]  /*21b0*/  UISETP.NE.AND UP3, UPT, UR42, 0x1, UPT ;  /* 0x000000012a00788c */ /* 0x000fe4000bf65270 */
[----:B--2---:R-:W-:Y:S02]  /*21c0*/  UIMAD.WIDE.U32 UR16, UR39, UR15, URZ ;  /* 0x0000000f271072a5 */ /* 0x004fe4000f8e00ff */
[----:B------:R-:W-:Y:S02]  /*21d0*/  UIMAD.WIDE.U32 UR8, UR40, UR12, URZ ;  /* 0x0000000c280872a5 */ /* 0x000fe4000f8e00ff */
[----:B------:R-:W-:-:S02]  /*21e0*/  UISETP.NE.AND UP0, UPT, UR14, 0x1, UPT ;  /* 0x000000010e00788c */ /* 0x000fc4000bf05270 */
[----:B------:R-:W-:Y:S01]  /*21f0*/  UIMAD.WIDE.U32 UR22, UR37, UR15, URZ ;  /* 0x0000000f251672a5 */ /* 0x000fe2000f8e00ff */
[----:B------:R-:W-:Y:S02]  /*2200*/  UMOV UR16, UR17 ;  /* 0x0000001100107c82 */ /* 0x000fe40008000000 */
[----:B------:R-:W-:Y:S01]  /*2210*/  UMOV UR8, UR9 ;  /* 0x0000000900087c82 */ /* 0x000fe20008000000 */
[----:B---3--:R-:W-:Y:S02]  /*2220*/  USHF.R.U32.HI UR16, URZ, UR25, UR16 ;  /* 0x00000019ff107299 */ /* 0x008fe40008011610 */
[----:B----4-:R-:W-:Y:S02]  /*2230*/  UISETP.NE.AND UP2, UPT, UR20, 0x1, UPT ;  /* 0x000000011400788c */ /* 0x010fe4000bf45270 */
[----:B------:R-:W-:Y:S02]  /*2240*/  USHF.R.U32.HI UR8, URZ, UR13, UR8 ;  /* 0x0000000dff087299 */ /* 0x000fe40008011608 */
[----:B------:R-:W-:-:S02]  /*2250*/  USEL UR6, UR39, UR16, !UP0 ;  /* 0x0000001027067287 */ /* 0x000fc4000c000000 */
[----:B------:R-:W-:Y:S02]  /*2260*/  USEL UR8, UR40, UR8, !UP2 ;  /* 0x0000000828087287 */ /* 0x000fe4000d000000 */
[----:B-1----:R-:W-:Y:S01]  /*2270*/  UIMAD.WIDE.U32 UR16, UR6, UR10, URZ ;  /* 0x0000000a061072a5 */ /* 0x002fe2000f8e00ff */
[----:B------:R-:W-:Y:S01]  /*2280*/  UMOV UR4, UR23 ;  /* 0x0000001700047c82 */ /* 0x000fe20008000000 */
[----:B------:R-:W-:Y:S02]  /*2290*/  UIMAD.WIDE.U32 UR18, UR38, UR12, URZ ;  /* 0x0000000c261272a5 */ /* 0x000fe4000f8e00ff */
[----:B------:R-:W-:-:S03]  /*22a0*/  UIMAD.WIDE.U32 UR22, UR8, UR10, URZ ;  /* 0x0000000a081672a5 */ /* 0x000fc6000f8e00ff */
[----:B------:R-:W-:Y:S01]  /*22b0*/  UMOV UR16, UR17 ;  /* 0x0000001100107c82 */ /* 0x000fe20008000000 */
[----:B------:R-:W-:Y:S02]  /*22c0*/  USHF.R.U32.HI UR4, URZ, UR25, UR4 ;  /* 0x00000019ff047299 */ /* 0x000fe40008011604 */
[----:B------:R-:W-:Y:S01]  /*22d0*/  @UP3 USHF.R.U32.HI UR6, URZ, UR11, UR16 ;  /* 0x0000000bff063299 */ /* 0x000fe20008011610 */
[----:B------:R-:W-:Y:S01]  /*22e0*/  UMOV UR18, UR19 ;  /* 0x0000001300127c82 */ /* 0x000fe20008000000 */
[----:B------:R-:W-:Y:S01]  /*22f0*/  UMOV UR22, UR23 ;  /* 0x0000001700167c82 */ /* 0x000fe20008000000 */
[----:B------:R-:W-:Y:S02]  /*2300*/  USHF.R.U32.HI UR13, URZ, UR13, UR18 ;  /* 0x0000000dff0d7299 */ /* 0x000fe40008011612 */
[----:B------:R-:W-:Y:S02]  /*2310*/  USEL UR4, UR37, UR4, !UP0 ;  /* 0x0000000425047287 */ /* 0x000fe4000c000000 */
[----:B------:R-:W-:-:S02]  /*2320*/  @UP3 USHF.R.U32.HI UR8, URZ, UR11, UR22 ;  /* 0x0000000bff083299 */ /* 0x000fc40008011616 */
[----:B------:R-:W-:Y:S02]  /*2330*/  UIMAD UR9, UR42, UR6, URZ ;  /* 0x000000062a0972a4 */ /* 0x000fe4000f8e02ff */
[----:B------:R-:W-:Y:S02]  /*2340*/  USEL UR6, UR38, UR13, !UP2 ;  /* 0x0000000d26067287 */ /* 0x000fe4000d000000 */
[----:B------:R-:W-:Y:S02]  /*2350*/  UIMAD UR12, UR42, UR8, URZ ;  /* 0x000000082a0c72a4 */ /* 0x000fe4000f8e02ff */
[----:B------:R-:W-:Y:S02]  /*2360*/  UISETP.GE.AND UP0, UPT, UR4, UR9, UPT ;  /* 0x000000090400728c */ /* 0x000fe4000bf06270 */
[----:B------:R-:W-:Y:S02]  /*2370*/  UIMAD.WIDE.U32 UR16, UR4, UR10, URZ ;  /* 0x0000000a041072a5 */ /* 0x000fe4000f8e00ff */
[----:B------:R-:W-:-:S02]  /*2380*/  UISETP.GE.OR UP0, UPT, UR6, UR12, UP0 ;  /* 0x0000000c0600728c */ /* 0x000fc40008706670 */
        /* <DEDUP_REMOVED lines=19> */
.L_x_40:
[----:B------:R-:W2:Y:S02]  /*24c0*/  LDCU UR4, c[0x0][0xb30] ;  /* 0x00016600ff0477ac */ /* 0x000ea40008000800 */
[----:B--2---:R-:W-:-:S09]  /*24d0*/  UISETP.NE.AND UP0, UPT, UR4, 0x1, UPT ;  /* 0x000000010400788c */ /* 0x004fd2000bf05270 */
[----:B------:R-:W-:Y:S05]  /*24e0*/  BRA.U UP0, `(.L_x_41) ;  /* 0x0000000100447547 */ /* 0x000fea000b800000 */
[----:B------:R-:W2:Y:S01]  /*24f0*/  LDCU.128 UR12, c[0x0][0xb10] ;  /* 0x00016200ff0c77ac */ /* 0x000ea20008000c00 */
[----:B------:R-:W3:Y:S01]  /*2500*/  LDCU UR16, c[0x0][0xb0c] ;  /* 0x00016180ff1077ac */ /* 0x000ee20008000800 */
[----:B------:R-:W4:Y:S01]  /*2510*/  LDCU UR17, c[0x0][0xb20] ;  /* 0x00016400ff1177ac */ /* 0x000f220008000800 */
[----:B--2---:R-:W-:Y:S02]  /*2520*/  UIMAD.WIDE.U32 UR10, UR38, UR12, URZ ;  /* 0x0000000c260a72a5 */ /* 0x004fe4000f8e00ff */
[----:B------:R-:W-:Y:S02]  /*2530*/  UIMAD.WIDE.U32 UR8, UR37, UR15, URZ ;  /* 0x0000000f250872a5 */ /* 0x000fe4000f8e00ff */
[----:B---3--:R-:W-:Y:S02]  /*2540*/  UISETP.NE.AND UP2, UPT, UR16, 0x1, UPT ;  /* 0x000000011000788c */ /* 0x008fe4000bf45270 */
[----:B------:R-:W-:Y:S01]  /*2550*/  UISETP.NE.AND UP0, UPT, UR14, 0x1, UPT ;  /* 0x000000010e00788c */ /* 0x000fe2000bf05270 */
[----:B------:R-:W-:-:S02]  /*2560*/  UMOV UR6, UR11 ;  /* 0x0000000b00067c82 */ /* 0x000fc40008000000 */
[----:B------:R-:W-:Y:S01]  /*2570*/  UMOV UR4, UR9 ;  /* 0x0000000900047c82 */ /* 0x000fe20008000000 */
[----:B------:R-:W-:Y:S02]  /*2580*/  USHF.R.U32.HI UR6, URZ, UR13, UR6 ;  /* 0x0000000dff067299 */ /* 0x000fe40008011606 */
[----:B----4-:R-:W-:Y:S02]  /*2590*/  USHF.R.U32.HI UR4, URZ, UR17, UR4 ;  /* 0x00000011ff047299 */ /* 0x010fe40008011604 */
[----:B------:R-:W-:Y:S02]  /*25a0*/  USEL UR6, UR38, UR6, !UP2 ;  /* 0x0000000626067287 */ /* 0x000fe4000d000000 */
[----:B------:R-:W-:-:S04]  /*25b0*/  USEL UR4, UR37, UR4, !UP0 ;  /* 0x0000000425047287 */ /* 0x000fc8000c000000 */
[----:B------:R-:W-:Y:S02]  /*25c0*/  UIADD3 UR8, UPT, UPT, UR6, -UR4, URZ ;  /* 0x8000000406087290 */ /* 0x000fe4000fffe0ff */
[----:B------:R-:W-:Y:S02]  /*25d0*/  UIADD3 UR4, UPT, UPT, -UR6, UR4, URZ ;  /* 0x0000000406047290 */ /* 0x000fe4000fffe1ff */
[----:B------:R-:W-:Y:S02]  /*25e0*/  UIMAD UR37, UR8, UR14, UR37 ;  /* 0x0000000e082572a4 */ /* 0x000fe4000f8e0225 */
[----:B------:R-:W-:-:S12]  /*25f0*/  UIMAD UR38, UR4, UR16, UR38 ;  /* 0x00000010042672a4 */ /* 0x000fd8000f8e0226 */
.L_x_41:
[----:B------:R-:W-:Y:S01]  /*2600*/  VIADD R11, R11, 0x1 ;  /* 0x000000010b0b7836 */ /* 0x000fe20000000000 */
[----:B------:R-:W-:Y:S01]  /*2610*/  PLOP3.LUT P1, PT, PT, PT, PT, 0x80, 0x8 ;  /* 0x000000000008781c */ /* 0x000fe20003f2f070 */
[----:B------:R-:W-:Y:S02]  /*2620*/  UIADD3 UR16, UPT, UPT, UR38, UR62, URZ ;  /* 0x0000003e26107290 */ /* 0x000fe4000fffe0ff */
[----:B------:R-:W-:Y:S01]  /*2630*/  UIADD3 UR20, UPT, UPT, UR37, UR59, URZ ;  /* 0x0000003b25147290 */ /* 0x000fe2000fffe0ff */
[----:B------:R-:W-:-:S04]  /*2640*/  ISETP.NE.AND P0, PT, R11, 0x2, PT ;  /* 0x000000020b00780c */ /* 0x000fc80003f05270 */
[----:B------:R-:W-:Y:S02]  /*2650*/  SEL R3, RZ, 0x1, P0 ;  /* 0x00000001ff037807 */ /* 0x000fe40000000000 */
[----:B------:R-:W-:Y:S02]  /*2660*/  SEL R11, R11, RZ, P0 ;  /* 0x000000ff0b0b7207 */ /* 0x000fe40000000000 */
[----:B------:R-:W-:Y:S01]  /*2670*/  LOP3.LUT R10, R10, R3, RZ, 0x3c, !PT ;  /* 0x000000030a0a7212 */ /* 0x000fe200078e3cff */
[----:B------:R-:W-:Y:S06]  /*2680*/  BRA.U UP1, `(.L_x_42) ;  /* 0xfffffff1015c7547 */ /* 0x000fec000b83ffff */
[----:B------:R-:W-:Y:S01]  /*2690*/  UIADD3 UR7, UPT, UPT, UR7, 0x20, URZ ;  /* 0x0000002007077890 */ /* 0x000fe2000fffe0ff */
[----:B------:R-:W-:-:S03]  /*26a0*/  SHF.L.U32 R3, R12, 0x1f, RZ ;  /* 0x0000001f0c037819 */ /* 0x000fc600000006ff */
[----:B------:R-:W-:-:S09]  /*26b0*/  ULEA UR4, UR5, UR7, 0x3 ;  /* 0x0000000705047291 */ /* 0x000fd2000f8e18ff */
[----:B------:R-:W2:Y:S02]  /*26c0*/  SYNCS.PHASECHK.TRANS64.TRYWAIT P0, [UR4], R3 ;  /* 0x00000003ff0075a7 */ /* 0x000ea40008001104 */
[----:B--2---:R-:W-:Y:S05]  /*26d0*/  @!P0 BRA `(.L_x_43) ;  /* 0x0000005000ac8947 */ /* 0x004fea0003800000 */
.L_x_117:
[----:B------:R-:W-:-:S04]  /*26e0*/  UIADD3 UR4, UPT, UPT, UR5, 0x1, URZ ;  /* 0x0000000105047890 */ /* 0x000fc8000fffe0ff */
[----:B------:R-:W-:-:S04]  /*26f0*/  UISETP.NE.AND UP0, UPT, UR4, 0x4, UPT ;  /* 0x000000040400788c */ /* 0x000fc8000bf05270 */
[----:B------:R-:W-:Y:S02]  /*2700*/  USEL UR6, URZ, 0x1, UP0 ;  /* 0x00000001ff067887 */ /* 0x000fe40008000000 */
[----:B------:R-:W-:-:S04]  /*2710*/  USEL UR4, UR4, URZ, UP0 ;  /* 0x000000ff04047287 */ /* 0x000fc80008000000 */
[----:B------:R-:W-:Y:S01]  /*2720*/  ULEA UR5, UR4, UR7, 0x3 ;  /* 0x0000000704057291 */ /* 0x000fe2000f8e18ff */
[----:B------:R-:W-:-:S04]  /*2730*/  LOP3.LUT R2, R12, UR6, RZ, 0x3c, !PT ;  /* 0x000000060c027c12 */ /* 0x000fc8000f8e3cff */
[----:B-1----:R-:W-:-:S04]  /*2740*/  SHF.L.U32 R3, R2, 0x1f, RZ ;  /* 0x0000001f02037819 */ /* 0x002fc800000006ff */
[----:B------:R-:W1:Y:S02]  /*2750*/  SYNCS.PHASECHK.TRANS64.TRYWAIT P0, [UR5], R3 ;  /* 0x00000003ff0075a7 */ /* 0x000e640008001105 */
[----:B-1----:R-:W-:Y:S05]  /*2760*/  @!P0 BRA `(.L_x_44) ;  /* 0x0000005000a08947 */ /* 0x002fea0003800000 */
.L_x_119:
        /* <DEDUP_REMOVED lines=9> */
.L_x_121:
[----:B------:R-:W-:-:S04]  /*2800*/  UIADD3 UR4, UPT, UPT, UR4, 0x1, URZ ;  /* 0x0000000104047890 */ /* 0x000fc8000fffe0ff */
[----:B------:R-:W-:-:S04]  /*2810*/  UISETP.NE.AND UP0, UPT, UR4, 0x4, UPT ;  /* 0x000000040400788c */ /* 0x000fc8000bf05270 */
[----:B------:R-:W-:Y:S02]  /*2820*/  USEL UR5, URZ, 0x1, UP0 ;  /* 0x00000001ff057887 */ /* 0x000fe40008000000 */
[----:B------:R-:W-:-:S04]  /*2830*/  USEL UR4, UR4, URZ, UP0 ;  /* 0x000000ff04047287 */ /* 0x000fc80008000000 */
[----:B------:R-:W-:Y:S01]  /*2840*/  ULEA UR4, UR4, UR7, 0x3 ;  /* 0x0000000704047291 */ /* 0x000fe2000f8e18ff */
[----:B-1----:R-:W-:-:S04]  /*2850*/  LOP3.LUT R3, R2, UR5, RZ, 0x3c, !PT ;  /* 0x0000000502037c12 */ /* 0x002fc8000f8e3cff */
[----:B------:R-:W-:Y:S01]  /*2860*/  SHF.L.U32 R3, R3, 0x1f, RZ ;  /* 0x0000001f03037819 */ /* 0x000fe200000006ff */
[----:B------:R-:W-:-:S07]  /*2870*/  IMAD.U32 R0, RZ, RZ, UR4 ;  /* 0x00000004ff007e24 */ /* 0x000fce000f8e00ff */
.L_x_46:
[----:B-1----:R1:W2:Y:S02]  /*2880*/  SYNCS.PHASECHK.TRANS64.TRYWAIT P0, [R0+URZ], R3 ;  /* 0x00000003000075a7 */ /* 0x0022a400080011ff */
[----:B--2---:R-:W-:Y:S05]  /*2890*/  @!P0 NANOSLEEP.SYNCS 0x989680 ;  /* 0x009896800000895d */ /* 0x004fea0003900000 */
[----:B------:R-:W2:Y:S02]  /*28a0*/  @!P0 SYNCS.PHASECHK.TRANS64 P0, [R0+URZ], R3 ;  /* 0x00000003000085a7 */ /* 0x000ea400080010ff */
[----:B--2---:R-:W-:Y:S05]  /*28b0*/  @P0 EXIT ;  /* 0x000000000000094d */ /* 0x004fea0003800000 */
[----:B------:R-:W-:Y:S05]  /*28c0*/  BRA `(.L_x_46) ;  /* 0xfffffffc00ec7947 */ /* 0x000fea000383ffff */
.L_x_22:
[----:B------:R-:W1:Y:S02]  /*28d0*/  S2UR UR4, SR_CgaCtaId ;  /* 0x00000000000479c3 */ /* 0x000e640000008800 */
[----:B-1----:R-:W-:-:S04]  /*28e0*/  UISETP.NE.AND UP0, UPT, UR4, URZ, UPT ;  /* 0x000000ff0400728c */ /* 0x002fc8000bf05270 */
[----:B------:R-:W-:-:S09]  /*28f0*/  UISETP.NE.OR UP0, UPT, UR17, 0x1, UP0 ;  /* 0x000000011100788c */ /* 0x000fd20008705670 */
[----:B------:R-:W-:Y:S05]  /*2900*/  BRA.U UP0, `(.L_x_47) ;  /* 0x00000005004c7547 */ /* 0x000fea000b800000 */
[----:B------:R-:W1:Y:S01]  /*2910*/  S2UR UR5, SR_CgaCtaId ;  /* 0x00000000000579c3 */ /* 0x000e620000008800 */
[----:B------:R-:W-:Y:S01]  /*2920*/  UMOV UR4, 0x400 ;  /* 0x0000040000047882 */ /* 0x000fe20000000000 */
[----:B------:R-:W-:Y:S01]  /*2930*/  ISETP.GE.U32.AND P2, PT, R0, 0x2, PT ;  /* 0x000000020000780c */ /* 0x000fe20003f46070 */
[----:B------:R-:W-:Y:S01]  /*2940*/  IMAD.MOV.U32 R12, RZ, RZ, 0x1 ;  /* 0x00000001ff0c7424 */ /* 0x000fe200078e00ff */
[----:B------:R-:W-:Y:S02]  /*2950*/  CS2R R10, SRZ ;  /* 0x00000000000a7805 */ /* 0x000fe4000001ff00 */
[----:B------:R-:W-:Y:S01]  /*2960*/  CS2R R8, SRZ ;  /* 0x0000000000087805 */ /* 0x000fe2000001ff00 */
[----:B-1----:R-:W-:-:S03]  /*2970*/  ULEA UR6, UR5, UR4, 0x18 ;  /* 0x0000000405067291 */ /* 0x002fc6000f8ec0ff */
[----:B------:R-:W-:-:S09]  /*2980*/  UMOV UR5, URZ ;  /* 0x000000ff00057c82 */ /* 0x000fd20008000000 */
.L_x_51:
[----:B------:R-:W-:Y:S02]  /*2990*/  LEA R2, R8, UR6, 0x3 ;  /* 0x0000000608027c11 */ /* 0x000fe4000f8e18ff */
[----:B------:R-:W-:-:S03]  /*29a0*/  SHF.L.U32 R5, R9, 0x1f, RZ ;  /* 0x0000001f09057819 */ /* 0x000fc600000006ff */
[----:B------:R-:W-:Y:S01]  /*29b0*/  VIADD R4, R2, 0xe0 ;  /* 0x000000e002047836 */ /* 0x000fe20000000000 */
[----:B------:R-:W1:Y:S02]  /*29c0*/  SYNCS.PHASECHK.TRANS64.TRYWAIT P0, [R2+URZ+0xd0], R5 ;  /* 0x0000d005020075a7 */ /* 0x000e6400080011ff */
[----:B-1----:R-:W-:Y:S05]  /*29d0*/  @!P0 BRA `(.L_x_48) ;  /* 0x0000005000348947 */ /* 0x002fea0003800000 */
.L_x_122:
[----:B------:R-:W-:Y:S01]  /*29e0*/  ULEA UR4, UR5, UR6, 0x3 ;  /* 0x0000000605047291 */ /* 0x000fe2000f8e18ff */
[----:B------:R-:W-:Y:S02]  /*29f0*/  PRMT R4, RZ, 0x654, R4 ;  /* 0x00000654ff047816 */ /* 0x000fe40000000004 */
[----:B-1----:R-:W-:Y:S01]  /*2a00*/  SHF.L.U32 R5, R12, 0x1f, RZ ;  /* 0x0000001f0c057819 */ /* 0x002fe200000006ff */
[----:B------:R-:W-:Y:S01]  /*2a10*/  UIADD3 UR7, UPT, UPT, UR4, 0x70, URZ ;  /* 0x0000007004077890 */ /* 0x000fe2000fffe0ff */
[----:B------:R1:W-:Y:S05]  /*2a20*/  SYNCS.ARRIVE.TRANS64.RED.A1T0 RZ, [R4+URZ], RZ ;  /* 0x000000ff04ff79a7 */ /* 0x0003ea00081004ff */
[----:B------:R-:W-:Y:S01]  /*2a30*/  IMAD.U32 R7, RZ, RZ, UR7 ;  /* 0x00000007ff077e24 */ /* 0x000fe2000f8e00ff */
[----:B------:R-:W2:Y:S04]  /*2a40*/  SYNCS.PHASECHK.TRANS64.TRYWAIT P0, [UR4+0x80], R5 ;  /* 0x00008005ff0075a7 */ /* 0x000ea80008001104 */
[----:B------:R-:W-:Y:S01]  /*2a50*/  PRMT R6, R0, 0x654, R7 ;  /* 0x0000065400067816 */ /* 0x000fe20000000007 */
[----:B-1----:R-:W-:Y:S01]  /*2a60*/  @!P2 IMAD.MOV.U32 R4, RZ, RZ, 0x10 ;  /* 0x00000010ff04a424 */ /* 0x002fe200078e00ff */
[----:B--2---:R-:W-:Y:S06]  /*2a70*/  @!P0 BRA `(.L_x_49) ;  /* 0x0000005000208947 */ /* 0x004fec0003800000 */
.L_x_124:
[----:B------:R-:W-:Y:S01]  /*2a80*/  ULEA UR8, UR5, UR6, 0x4 ;  /* 0x0000000605087291 */ /* 0x000fe2000f8e20ff */
[----:B------:R-:W-:Y:S01]  /*2a90*/  SEL R3, R6, R3, !P2 ;  /* 0x0000000306037207 */ /* 0x000fe20005000000 */
[----:B------:R-:W-:Y:S01]  /*2aa0*/  UIADD3 UR9, UPT, UPT, UR4, 0x70, URZ ;  /* 0x0000007004097890 */ /* 0x000fe2000fffe0ff */
[----:B-1----:R-:W-:Y:S01]  /*2ab0*/  LEA R2, R11, UR6, 0x3 ;  /* 0x000000060b027c11 */ /* 0x002fe2000f8e18ff */
[----:B------:R-:W-:Y:S01]  /*2ac0*/  UIADD3 UR8, UPT, UPT, UR8, 0x100, URZ ;  /* 0x0000010008087890 */ /* 0x000fe2000fffe0ff */
[----:B------:R-:W-:Y:S01]  /*2ad0*/  SHF.L.U32 R5, R10, 0x1f, RZ ;  /* 0x0000001f0a057819 */ /* 0x000fe200000006ff */
[----:B------:R1:W-:Y:S01]  /*2ae0*/  @!P2 SYNCS.ARRIVE.TRANS64.RED RZ, [R3+URZ], R4 ;  /* 0x0000000403ffa9a7 */ /* 0x0003e200080004ff */
[----:B------:R-:W-:Y:S01]  /*2af0*/  UIADD3 UR4, UPT, UPT, UR5, 0x1, URZ ;  /* 0x0000000105047890 */ /* 0x000fe2000fffe0ff */
[----:B------:R-:W-:-:S03]  /*2b00*/  VIADD R8, R8, 0x1 ;  /* 0x0000000108087836 */ /* 0x000fc60000000000 */
[----:B------:R-:W-:Y:S02]  /*2b10*/  UISETP.NE.AND UP0, UPT, UR4, 0x2, UPT ;  /* 0x000000020400788c */ /* 0x000fe4000bf05270 */
[----:B------:R-:W-:Y:S06]  /*2b20*/  UGETNEXTWORKID.BROADCAST [UR8], [UR9] ;  /* 0x00000000080073ca */ /* 0x000fec0008000100 */
[----:B------:R-:W-:Y:S01]  /*2b30*/  USEL UR7, URZ, 0x1, UP0 ;  /* 0x00000001ff077887 */ /* 0x000fe20008000000 */
[----:B------:R-:W-:Y:S01]  /*2b40*/  ISETP.NE.AND P0, PT, R8, 0x2, PT ;  /* 0x000000020800780c */ /* 0x000fe20003f05270 */
[----:B------:R-:W-:Y:S01]  /*2b50*/  USEL UR5, UR4, URZ, UP0 ;  /* 0x000000ff04057287 */ /* 0x000fe20008000000 */
[----:B------:R-:W2:Y:S03]  /*2b60*/  SYNCS.PHASECHK.TRANS64.TRYWAIT P1, [R2+URZ+0x70], R5 ;  /* 0x00007005020075a7 */ /* 0x000ea600080211ff */
[----:B------:R-:W-:Y:S01]  /*2b70*/  LOP3.LUT R12, R12, UR7, RZ, 0x3c, !PT ;  /* 0x000000070c0c7c12 */ /* 0x000fe2000f8e3cff */
[----:B-12---:R-:W-:Y:S07]  /*2b80*/  @!P1 BRA `(.L_x_50) ;  /* 0x0000004c00f49947 */ /* 0x006fee0003800000 */
.L_x_125:
[C---:B------:R-:W-:Y:S01]  /*2b90*/  LEA R4, R11.reuse, UR6, 0x4 ;  /* 0x000000060b047c11 */ /* 0x040fe2000f8e20ff */
[----:B-1----:R-:W-:Y:S01]  /*2ba0*/  VIADD R2, R2, 0x80 ;  /* 0x0000008002027836 */ /* 0x002fe20000000000 */
[----:B------:R-:W-:Y:S01]  /*2bb0*/  SEL R8, R8, RZ, P0 ;  /* 0x000000ff08087207 */ /* 0x000fe20000000000 */
[----:B------:R-:W-:-:S03]  /*2bc0*/  VIADD R11, R11, 0x1 ;  /* 0x000000010b0b7836 */ /* 0x000fc60000000000 */
[----:B------:R-:W1:Y:S01]  /*2bd0*/  LDS.128 R4, [R4+0x100] ;  /* 0x0001000004047984 */ /* 0x000e620000000c00 */
[----:B------:R-:W-:Y:S02]  /*2be0*/  PRMT R2, RZ, 0x654, R2 ;  /* 0x00000654ff027816 */ /* 0x000fe40000000002 */
[C---:B------:R-:W-:Y:S01]  /*2bf0*/  ISETP.NE.AND P1, PT, R11.reuse, 0x2, PT ;  /* 0x000000020b00780c */ /* 0x040fe20003f25270 */
[----:B------:R-:W-:Y:S01]  /*2c00*/  @!PT LDS RZ, [RZ] ;  /* 0x00000000fffff984 */ /* 0x000fe20000000800 */
[----:B------:R-:W-:Y:S01]  /*2c10*/  @!PT LDS RZ, [RZ] ;  /* 0x00000000fffff984 */ /* 0x000fe20000000800 */
[----:B------:R-:W-:Y:S01]  /*2c20*/  @!PT LDS RZ, [RZ] ;  /* 0x00000000fffff984 */ /* 0x000fe20000000800 */
[----:B------:R-:W-:Y:S01]  /*2c30*/  @!PT LDS RZ, [RZ] ;  /* 0x00000000fffff984 */ /* 0x000fe20000000800 */
[----:B------:R2:W-:Y:S06]  /*2c40*/  MEMBAR.ALL.CTA ;  /* 0x0000000000007992 */ /* 0x0005ec0000008000 */
[----:B--2---:R-:W2:Y:S01]  /*2c50*/  FENCE.VIEW.ASYNC.S ;  /* 0x00000000000073c6 */ /* 0x004ea20000000000 */
[----:B------:R-:W-:Y:S01]  /*2c60*/  SEL R11, R11, RZ, P1 ;  /* 0x000000ff0b0b7207 */ /* 0x000fe20000800000 */
[----:B--2---:R2:W-:Y:S01]  /*2c70*/  SYNCS.ARRIVE.TRANS64.RED.A1T0 RZ, [R2+URZ], RZ ;  /* 0x000000ff02ff79a7 */ /* 0x0045e200081004ff */
[----:B-1----:R-:W-:-:S02]  /*2c80*/  LOP3.LUT P3, RZ, R6, 0x1, RZ, 0xc0, !PT ;  /* 0x0000000106ff7812 */ /* 0x002fc4000786c0ff */
[----:B------:R-:W-:-:S04]  /*2c90*/  SEL R5, RZ, 0x1, P1 ;  /* 0x00000001ff057807 */ /* 0x000fc80000800000 */
[----:B------:R-:W-:Y:S02]  /*2ca0*/  LOP3.LUT R10, R10, R5, RZ, 0x3c, !PT ;  /* 0x000000050a0a7212 */ /* 0x000fe400078e3cff */
[----:B--2---:R-:W-:-:S04]  /*2cb0*/  SEL R2, RZ, 0x1, P0 ;  /* 0x00000001ff027807 */ /* 0x004fc80000000000 */
[----:B------:R-:W-:Y:S01]  /*2cc0*/  LOP3.LUT R9, R9, R2, RZ, 0x3c, !PT ;  /* 0x0000000209097212 */ /* 0x000fe200078e3cff */
[----:B------:R-:W-:Y:S06]  /*2cd0*/  @P3 BRA `(.L_x_51) ;  /* 0xfffffffc002c3947 */ /* 0x000fec000383ffff */
[----:B------:R-:W-:Y:S01]  /*2ce0*/  ULEA UR4, UR5, UR6, 0x3 ;  /* 0x0000000605047291 */ /* 0x000fe2000f8e18ff */
[----:B------:R-:W-:-:S08]  /*2cf0*/  SHF.L.U32 R3, R12, 0x1f, RZ ;  /* 0x0000001f0c037819 */ /* 0x000fd000000006ff */
[----:B------:R-:W1:Y:S02]  /*2d00*/  SYNCS.PHASECHK.TRANS64 P0, [UR4+0x80], R3 ;  /* 0x00008003ff0075a7 */ /* 0x000e640008001004 */
[----:B-1----:R-:W-:Y:S05]  /*2d10*/  @P0 BRA `(.L_x_52) ;  /* 0x0000000000080947 */ /* 0x002fea0003800000 */
[----:B------:R-:W1:Y:S02]  /*2d20*/  SYNCS.PHASECHK.TRANS64.TRYWAIT P0, [UR4+0x80], R3 ;  /* 0x00008003ff0075a7 */ /* 0x000e640008001104 */
[----:B-1----:R-:W-:Y:S05]  /*2d30*/  @!P0 BRA `(.L_x_53) ;  /* 0x0000004c009c8947 */ /* 0x002fea0003800000 */
.L_x_52:
[----:B------:R-:W-:-:S04]  /*2d40*/  UIADD3 UR7, UPT, UPT, UR5, 0x1, URZ ;  /* 0x0000000105077890 */ /* 0x000fc8000fffe0ff */
[----:B------:R-:W-:-:S04]  /*2d50*/  UISETP.NE.AND UP0, UPT, UR7, 0x2, UPT ;  /* 0x000000020700788c */ /* 0x000fc8000bf05270 */
[----:B------:R-:W-:Y:S02]  /*2d60*/  USEL UR8, URZ, 0x1, UP0 ;  /* 0x00000001ff087887 */ /* 0x000fe40008000000 */
[----:B------:R-:W-:-:S04]  /*2d70*/  USEL UR7, UR7, URZ, UP0 ;  /* 0x000000ff07077287 */ /* 0x000fc80008000000 */
[----:B------:R-:W-:Y:S01]  /*2d80*/  ULEA UR7, UR7, UR6, 0x3 ;  /* 0x0000000607077291 */ /* 0x000fe2000f8e18ff */
[----:B-1----:R-:W-:-:S04]  /*2d90*/  LOP3.LUT R3, R12, UR8, RZ, 0x3c, !PT ;  /* 0x000000080c037c12 */ /* 0x002fc8000f8e3cff */
[----:B------:R-:W-:-:S04]  /*2da0*/  SHF.L.U32 R0, R3, 0x1f, RZ ;  /* 0x0000001f03007819 */ /* 0x000fc800000006ff */
[----:B------:R-:W1:Y:S02]  /*2db0*/  SYNCS.PHASECHK.TRANS64 P0, [UR7+0x80], R0 ;  /* 0x00008000ff0075a7 */ /* 0x000e640008001007 */
[----:B-1----:R-:W-:Y:S05]  /*2dc0*/  @P0 EXIT ;  /* 0x000000000000094d */ /* 0x002fea0003800000 */
[----:B------:R-:W-:Y:S02]  /*2dd0*/  SHF.L.U32 R3, R3, 0x1f, RZ ;  /* 0x0000001f03037819 */ /* 0x000fe400000006ff */
[----:B------:R-:W-:-:S07]  /*2de0*/  MOV R0, UR7 ;  /* 0x0000000700007c02 */ /* 0x000fce0008000f00 */
.L_x_54:
[----:B-1----:R1:W2:Y:S02]  /*2df0*/  SYNCS.PHASECHK.TRANS64.TRYWAIT P0, [R0+URZ+0x80], R3 ;  /* 0x00008003000075a7 */ /* 0x0022a400080011ff */
[----:B--2---:R-:W-:Y:S05]  /*2e00*/  @!P0 NANOSLEEP.SYNCS 0x989680 ;  /* 0x009896800000895d */ /* 0x004fea0003900000 */
[----:B------:R-:W2:Y:S02]  /*2e10*/  @!P0 SYNCS.PHASECHK.TRANS64 P0, [R0+URZ+0x80], R3 ;  /* 0x00008003000085a7 */ /* 0x000ea400080010ff */
[----:B--2---:R-:W-:Y:S05]  /*2e20*/  @P0 EXIT ;  /* 0x000000000000094d */ /* 0x004fea0003800000 */
[----:B------:R-:W-:Y:S05]  /*2e30*/  BRA `(.L_x_54) ;  /* 0xfffffffc00ec7947 */ /* 0x000fea000383ffff */
.L_x_47:
[----:B------:R-:W-:Y:S05]  /*2e40*/  BRA.U UP4, `(.L_x_55) ;  /* 0x0000000d04d87547 */ /* 0x000fea000b800000 */
[----:B------:R-:W1:Y:S01]  /*2e50*/  S2UR UR7, SR_CgaCtaId ;  /* 0x00000000000779c3 */ /* 0x000e620000008800 */
[----:B------:R-:W-:Y:S01]  /*2e60*/  UMOV UR4, 0x40 ;  /* 0x0000004000047882 */ /* 0x000fe20000000000 */
[----:B------:R-:W-:Y:S01]  /*2e70*/  NOP ;  /* 0x0000000000007918 */ /* 0x000fe20000000000 */
[----:B------:R-:W-:Y:S01]  /*2e80*/  UMOV UR6, 0x400 ;  /* 0x0000040000067882 */ /* 0x000fe20000000000 */
[----:B-1----:R-:W-:Y:S02]  /*2e90*/  ULEA UR5, UR7, UR4, 0x18 ;  /* 0x0000000407057291 */ /* 0x002fe4000f8ec0ff */
[----:B------:R-:W-:-:S07]  /*2ea0*/  ULEA UR6, UR7, UR6, 0x18 ;  /* 0x0000000607067291 */ /* 0x000fce000f8ec0ff */
[----:B------:R-:W1:Y:S02]  /*2eb0*/  LDS.U8 R0, [UR5+0x1c] ;  /* 0x00001c05ff007984 */ /* 0x000e640008000000 */
[----:B-1----:R-:W-:-:S13]  /*2ec0*/  ISETP.NE.AND P0, PT, R0, RZ, PT ;  /* 0x000000ff0000720c */ /* 0x002fda0003f05270 */
[----:B------:R-:W-:Y:S05]  /*2ed0*/  @P0 BRA `(.L_x_56) ;  /* 0x0000000000580947 */ /* 0x000fea0003800000 */
[----:B------:R-:W-:-:S13]  /*2ee0*/  ELECT P0, URZ, PT ;  /* 0x0000000000ff782f */ /* 0x000fda0003800000 */
[----:B------:R-:W-:Y:S05]  /*2ef0*/  @!P0 BRA `(.L_x_57) ;  /* 0x0000000000608947 */ /* 0x000fea0003800000 */
[----:B------:R-:W-:Y:S01]  /*2f00*/  UMOV UR4, 0x10 ;  /* 0x0000001000047882 */ /* 0x000fe20000000000 */
[----:B------:R-:W-:Y:S01]  /*2f10*/  HFMA2 R0, -RZ, RZ, 0, 5.9604644775390625e-08 ;  /* 0x00000001ff007431 */ /* 0x000fe200000001ff */
[----:B------:R-:W-:-:S03]  /*2f20*/  MOV R3, 0xffff ;  /* 0x0000ffff00037802 */ /* 0x000fc60000000f00 */
[----:B------:R-:W-:Y:S04]  /*2f30*/  DEPBAR.LE SB1, 0x36 ;  /* 0x00009d800000791a */ /* 0x000fe80000000000 */
[----:B------:R-:W1:Y:S02]  /*2f40*/  UTCATOMSWS.FIND_AND_SET.ALIGN UP0, UR4, UR4 ;  /* 0x00000004000475e3 */ /* 0x000e640008000800 */
[----:B-1----:R-:W-:Y:S01]  /*2f50*/  MOV R4, UR4 ;  /* 0x0000000400047c02 */ /* 0x002fe20008000f00 */
[----:B------:R-:W-:Y:S06]  /*2f60*/  BRA.U UP0, `(.L_x_58) ;  /* 0x0000000100187547 */ /* 0x000fec000b800000 */
.L_x_59:
[----:B------:R-:W-:Y:S05]  /*2f70*/  NANOSLEEP 0x64 ;  /* 0x000000640000795d */ /* 0x000fea0003800000 */
[----:B------:R-:W-:-:S05]  /*2f80*/  UMOV UR4, 0x10 ;  /* 0x0000001000047882 */ /* 0x000fca0000000000 */
[----:B------:R-:W-:Y:S04]  /*2f90*/  DEPBAR.LE SB1, 0x36 ;  /* 0x00009d800000791a */ /* 0x000fe80000000000 */
[----:B------:R-:W1:Y:S02]  /*2fa0*/  UTCATOMSWS.FIND_AND_SET.ALIGN UP0, UR4, UR4 ;  /* 0x00000004000475e3 */ /* 0x000e640008000800 */
[----:B-1----:R-:W-:Y:S01]  /*2fb0*/  MOV R4, UR4 ;  /* 0x0000000400047c02 */ /* 0x002fe20008000f00 */
[----:B------:R-:W-:Y:S05]  /*2fc0*/  BRA.U !UP0, `(.L_x_59) ;  /* 0xfffffffd08e87547 */ /* 0x000fea000b83ffff */
.L_x_58:
[-C--:B------:R-:W-:Y:S02]  /*2fd0*/  SHF.L.U32 R3, R3, R4.reuse, RZ ;  /* 0x0000000403037219 */ /* 0x080fe400000006ff */
[----:B------:R-:W-:Y:S01]  /*2fe0*/  SHF.L.U32 R0, R0, R4, RZ ;  /* 0x0000000400007219 */ /* 0x000fe200000006ff */
[----:B------:R-:W-:Y:S02]  /*2ff0*/  IMAD.SHL.U32 R4, R4, 0x20, RZ ;  /* 0x0000002004047824 */ /* 0x000fe400078e00ff */
[----:B------:R1:W-:Y:S04]  /*3000*/  ATOMS.OR RZ, [UR5+0x14], R3 ;  /* 0x00001403ffff798c */ /* 0x0003e8000b000005 */
[----:B------:R1:W-:Y:S04]  /*3010*/  ATOMS.OR RZ, [UR5+0x18], R0 ;  /* 0x00001800ffff798c */ /* 0x0003e8000b000005 */
[----:B------:R1:W-:Y:S01]  /*3020*/  STS [UR6+0x120], R4 ;  /* 0x00012004ff007988 */ /* 0x0003e20008000806 */
[----:B------:R-:W-:Y:S05]  /*3030*/  BRA `(.L_x_57) ;  /* 0x0000000000107947 */ /* 0x000fea0003800000 */
.L_x_56:
[----:B------:R-:W-:Y:S02]  /*3040*/  MOV R0, 0xffffffff ;  /* 0xffffffff00007802 */ /* 0x000fe40000000f00 */
[----:B------:R-:W-:-:S03]  /*3050*/  MOV R4, 0x3080 ;  /* 0x0000308000047802 */ /* 0x000fc60000000f00 */
[----:B------:R1:W-:Y:S04]  /*3060*/  STS [UR6+0x120], R0 ;  /* 0x00012000ff007988 */ /* 0x0003e80008000806 */
[----:B-1---5:R-:W-:Y:S05]  /*3070*/  CALL.REL.NOINC `($__internal_1_$__cuda_sm10x_tcgen05_guardrail_trap_phase_invalid_during_alloc) ;  /* 0x0000005000587944 */ /* 0x022fea0003c00000 */
.L_x_57:
[----:B------:R-:W-:Y:S05]  /*3080*/  WARPSYNC.ALL ;  /* 0x0000000000007948 */ /* 0x000fea0003800000 */
[----:B------:R-:W2:Y:S01]  /*3090*/  S2UR UR4, SR_CgaCtaId ;  /* 0x00000000000479c3 */ /* 0x000ea20000008800 */
[----:B------:R-:W-:Y:S01]  /*30a0*/  UMOV UR26, 0x400 ;  /* 0x00000400001a7882 */ /* 0x000fe20000000000 */
[----:B------:R-:W-:-:S06]  /*30b0*/  NOP ;  /* 0x0000000000007918 */ /* 0x000fcc0000000000 */
[----:B------:R-:W-:Y:S06]  /*30c0*/  BAR.ARV 0x6, 0xa0 ;  /* 0x0182800000007b1d */ /* 0x000fec0000002000 */
[----:B------:R-:W3:Y:S01]  /*30d0*/  LDCU UR5, c[0x0][0x38c] ;  /* 0x00007180ff0577ac */ /* 0x000ee20008000800 */
[----:B------:R-:W-:Y:S01]  /*30e0*/  LOP3.LUT R2, R2, 0xffff, RZ, 0xc0, !PT ;  /* 0x0000ffff02027812 */ /* 0x000fe200078ec0ff */
[----:B------:R-:W-:Y:S01]  /*30f0*/  IMAD.MOV.U32 R11, RZ, RZ, 0x1 ;  /* 0x00000001ff0b7424 */ /* 0x000fe200078e00ff */
[----:B------:R-:W-:Y:S01]  /*3100*/  CS2R R8, SRZ ;  /* 0x0000000000087805 */ /* 0x000fe2000001ff00 */
[----:B------:R-:W4:Y:S01]  /*3110*/  LDCU UR7, c[0x0][0x38c] ;  /* 0x00007180ff0777ac */ /* 0x000f220008000800 */
[----:B------:R-:W-:Y:S01]  /*3120*/  R2UR UR27, R2 ;  /* 0x00000000021b72ca */ /* 0x000fe200000e0000 */
[----:B------:R-:W-:Y:S01]  /*3130*/  IMAD.MOV.U32 R10, RZ, RZ, RZ ;  /* 0x000000ffff0a7224 */ /* 0x000fe200078e00ff */
[----:B------:R-:W-:Y:S01]  /*3140*/  UMOV UR30, URZ ;  /* 0x000000ff001e7c82 */ /* 0x000fe20008000000 */
[----:B------:R-:W-:Y:S01]  /*3150*/  UMOV UR24, URZ ;  /* 0x000000ff00187c82 */ /* 0x000fe20008000000 */
[----:B--2---:R-:W-:Y:S01]  /*3160*/  ULEA UR26, UR4, UR26, 0x18 ;  /* 0x0000001a041a7291 */ /* 0x004fe2000f8ec0ff */
[----:B------:R-:W-:Y:S01]  /*3170*/  UMOV UR38, 0x0 ;  /* 0x0000000000267882 */ /* 0x000fe20000000000 */
[----:B------:R-:W-:-:S02]  /*3180*/  UMOV UR39, 0x4200490 ;  /* 0x0420049000277882 */ /* 0x000fc40000000000 */
[----:B------:R-:W-:Y:S02]  /*3190*/  UIADD3 UR4, UPT, UPT, UR26, 0x4400, URZ ;  /* 0x000044001a047890 */ /* 0x000fe4000fffe0ff */
[----:B------:R-:W-:Y:S02]  /*31a0*/  UIADD3 UR6, UPT, UPT, UR26, 0xc400, URZ ;  /* 0x0000c4001a067890 */ /* 0x000fe4000fffe0ff */
[----:B---3--:R-:W-:Y:S01]  /*31b0*/  UIADD3 UR5, UPT, UPT, UR5, 0x7f, URZ ;  /* 0x0000007f05057890 */ /* 0x008fe2000fffe0ff */
[----:B-1----:R-:W1:Y:S01]  /*31c0*/  LDS R0, [UR26+0x120] ;  /* 0x0001201aff007984 */ /* 0x002e620008000800 */
[----:B------:R-:W-:Y:S01]  /*31d0*/  UMOV UR36, 0x0 ;  /* 0x0000000000247882 */ /* 0x000fe20000000000 */
[----:B------:R-:W-:Y:S01]  /*31e0*/  UMOV UR37, 0x4200490 ;  /* 0x0420049000257882 */ /* 0x000fe20000000000 */
[----:B------:R-:W-:Y:S02]  /*31f0*/  USHF.R.S32.HI UR40, URZ, 0x1f, UR5 ;  /* 0x0000001fff287899 */ /* 0x000fe40008011405 */
[----:B----4-:R-:W-:-:S02]  /*3200*/  UISETP.GE.AND UP4, UPT, UR7, 0x1, UPT ;  /* 0x000000010700788c */ /* 0x010fc4000bf86270 */
[----:B------:R-:W-:Y:S02]  /*3210*/  ULEA.HI UR40, UR40, UR5, URZ, 0x7 ;  /* 0x0000000528287291 */ /* 0x000fe4000f8f38ff */
[----:B------:R-:W-:Y:S02]  /*3220*/  USHF.R.U32.HI UR5, URZ, 0x4, UR4 ;  /* 0x00000004ff057899 */ /* 0x000fe40008011604 */
[----:B------:R-:W-:Y:S02]  /*3230*/  USHF.R.S32.HI UR40, URZ, 0x7, UR40 ;  /* 0x00000007ff287899 */ /* 0x000fe40008011428 */
[----:B------:R-:W-:Y:S02]  /*3240*/  USHF.R.U32.HI UR4, URZ, 0x4, UR6 ;  /* 0x00000004ff047899 */ /* 0x000fe40008011606 */
[----:B------:R-:W-:Y:S02]  /*3250*/  UISETP.LT.AND UP0, UPT, UR40, 0x1, UPT ;  /* 0x000000012800788c */ /* 0x000fe4000bf01270 */
[----:B------:R-:W-:-:S02]  /*3260*/  ULOP3.LUT UR5, UR5, 0x3fff, URZ, 0xc0, !UPT ;  /* 0x00003fff05057892 */ /* 0x000fc4000f8ec0ff */
[----:B------:R-:W-:Y:S02]  /*3270*/  ULOP3.LUT UR4, UR4, 0x3fff, URZ, 0xc0, !UPT ;  /* 0x00003fff04047892 */ /* 0x000fe4000f8ec0ff */
[----:B------:R-:W-:Y:S02]  /*3280*/  USEL UR41, UR40, 0x1, !UP0 ;  /* 0x0000000128297887 */ /* 0x000fe4000c000000 */
[----:B------:R-:W-:Y:S02]  /*3290*/  ULOP3.LUT UR28, UR5, 0x10000, URZ, 0xfc, !UPT ;  /* 0x00010000051c7892 */ /* 0x000fe4000f8efcff */
[----:B------:R-:W-:Y:S02]  /*32a0*/  ULOP3.LUT UR29, UR4, 0x10000, URZ, 0xfc, !UPT ;  /* 0x00010000041d7892 */ /* 0x000fe4000f8efcff */
[----:B------:R-:W-:Y:S01]  /*32b0*/  UIADD3 UR41, UPT, UPT, -UR41, URZ, URZ ;  /* 0x000000ff29297290 */ /* 0x000fe2000fffe1ff */
[----:B------:R-:W-:Y:S01]  /*32c0*/  UMOV UR34, 0x0 ;  /* 0x0000000000227882 */ /* 0x000fe20000000000 */
[----:B------:R-:W-:Y:S01]  /*32d0*/  UMOV UR35, 0x4200490 ;  /* 0x0420049000237882 */ /* 0x000fe20000000000 */
[----:B------:R-:W-:Y:S01]  /*32e0*/  UMOV UR32, 0x0 ;  /* 0x0000000000207882 */ /* 0x000fe20000000000 */
[----:B------:R-:W-:Y:S01]  /*32f0*/  UMOV UR33, 0x4200490 ;  /* 0x0420049000217882 */ /* 0x000fe20000000000 */
[----:B-1----:R-:W-:-:S15]  /*3300*/  R2UR UR42, R0 ;  /* 0x00000000002a72ca */ /* 0x002fde00000e0000 */
.L_x_66:
[----:B------:R-:W-:Y:S02]  /*3310*/  LEA R0, R10, UR26, 0x3 ;  /* 0x0000001a0a007c11 */ /* 0x000fe4000f8e18ff */
[----:B------:R-:W-:Y:S02]  /*3320*/  SHF.L.U32 R5, R9, 0x1f, RZ ;  /* 0x0000001f09057819 */ /* 0x000fe400000006ff */
[----:B------:R-:W-:Y:S01]  /*3330*/  PLOP3.LUT P0, PT, PT, PT, UP4, 0x80, 0x8 ;  /* 0x000000000008781c */ /* 0x000fe20003f0f048 */
[----:B------:R-:W-:Y:S01]  /*3340*/  VIADD R3, R0, 0x80 ;  /* 0x0000008000037836 */ /* 0x000fe20000000000 */
[----:B-1----:R-:W1:Y:S02]  /*3350*/  SYNCS.PHASECHK.TRANS64.TRYWAIT P1, [R0+URZ+0x70], R5 ;  /* 0x00007005000075a7 */ /* 0x002e6400080211ff */
[----:B-1-3--:R-:W-:Y:S09]  /*3360*/  @!P1 BRA `(.L_x_60) ;  /* 0x0000004800289947 */ /* 0x00aff20003800000 */
.L_x_127:
[----:B------:R-:W-:Y:S01]  /*3370*/  LEA R4, R10, UR26, 0x4 ;  /* 0x0000001a0a047c11 */ /* 0x000fe2000f8e20ff */
[----:B------:R-:W-:Y:S01]  /*3380*/  @UP4 ULEA UR4, UR24, UR26, 0x3 ;  /* 0x0000001a18044291 */ /* 0x000fe2000f8e18ff */
[----:B------:R-:W-:Y:S01]  /*3390*/  PLOP3.LUT P2, PT, PT, PT, PT, 0x80, 0x8 ;  /* 0x000000000008781c */ /* 0x000fe20003f4f070 */
[----:B------:R-:W-:Y:S01]  /*33a0*/  ULEA UR31, UR30, UR26, 0x3 ;  /* 0x0000001a1e1f7291 */ /* 0x000fe2000f8e18ff */
[----:B------:R-:W-:Y:S02]  /*33b0*/  PRMT R3, RZ, 0x654, R3 ;  /* 0x00000654ff037816 */ /* 0x000fe40000000003 */
[----:B-1----:R-:W1:Y:S01]  /*33c0*/  LDS.128 R4, [R4+0x100] ;  /* 0x0001000004047984 */ /* 0x002e620000000c00 */
[----:B------:R-:W-:Y:S02]  /*33d0*/  @P0 SHF.L.U32 R2, R8, 0x1f, RZ ;  /* 0x0000001f08020819 */ /* 0x000fe400000006ff */
[----:B------:R-:W-:Y:S01]  /*33e0*/  SHF.L.U32 R0, R11, 0x1f, RZ ;  /* 0x0000001f0b007819 */ /* 0x000fe200000006ff */
[----:B------:R-:W-:Y:S01]  /*33f0*/  @!PT LDS RZ, [RZ] ;  /* 0x00000000fffff984 */ /* 0x000fe20000000800 */
[----:B------:R-:W-:Y:S01]  /*3400*/  @!PT LDS RZ, [RZ] ;  /* 0x00000000fffff984 */ /* 0x000fe20000000800 */
[----:B------:R-:W-:Y:S01]  /*3410*/  @!PT LDS RZ, [RZ] ;  /* 0x00000000fffff984 */ /* 0x000fe20000000800 */
[----:B------:R-:W-:Y:S01]  /*3420*/  @!PT LDS RZ, [RZ] ;  /* 0x00000000fffff984 */ /* 0x000fe20000000800 */
[----:B------:R2:W-:Y:S06]  /*3430*/  MEMBAR.ALL.CTA ;  /* 0x0000000000007992 */ /* 0x0005ec0000008000 */
[----:B--2---:R-:W2:Y:S02]  /*3440*/  FENCE.VIEW.ASYNC.S ;  /* 0x00000000000073c6 */ /* 0x004ea40000000000 */
[----:B--2---:R2:W-:Y:S01]  /*3450*/  SYNCS.ARRIVE.TRANS64.RED.A1T0 RZ, [R3+URZ], RZ ;  /* 0x000000ff03ff79a7 */ /* 0x0045e200081004ff */
[----:B------:R2:W3:Y:S01]  /*3460*/  @P0 SYNCS.PHASECHK.TRANS64.TRYWAIT P2, [UR4], R2 ;  /* 0x00000002ff0005a7 */ /* 0x0004e20008041104 */
[----:B------:R-:W-:Y:S01]  /*3470*/  ULEA.HI UR4, UR30, UR30, URZ, 0x1 ;  /* 0x0000001e1e047291 */ /* 0x000fe2000f8f08ff */
[----:B-1----:R-:W-:-:S03]  /*3480*/  LOP3.LUT P1, RZ, R6, 0x1, RZ, 0xc0, !PT ;  /* 0x0000000106ff7812 */ /* 0x002fc6000782c0ff */
[----:B------:R-:W-:Y:S02]  /*3490*/  USHF.L.U32 UR11, UR4, 0x6, URZ ;  /* 0x00000006040b7899 */ /* 0x000fe400080006ff */
[----:B------:R-:W-:Y:S02]  /*34a0*/  ULOP3.LUT UR4, UR4, 0xffe, URZ, 0xc0, !UPT ;  /* 0x00000ffe04047892 */ /* 0x000fe4000f8ec0ff */
[----:B------:R-:W-:Y:S02]  /*34b0*/  ULOP3.LUT UR11, UR11, 0xffffff80, URZ, 0xc0, !UPT ;  /* 0xffffff800b0b7892 */ /* 0x000fe4000f8ec0ff */
[----:B------:R-:W-:Y:S02]  /*34c0*/  UIADD3 UR4, UPT, UPT, -UR4, UR30, URZ ;  /* 0x0000001e04047290 */ /* 0x000fe4000fffe1ff */
[----:B------:R-:W-:Y:S01]  /*34d0*/  UIADD3 UR11, UPT, UPT, UR42, UR11, URZ ;  /* 0x0000000b2a0b7290 */ /* 0x000fe2000fffe0ff */
[----:B------:R-:W1:Y:S03]  /*34e0*/  SYNCS.PHASECHK.TRANS64.TRYWAIT P0, [UR31+0xb0], R0 ;  /* 0x0000b000ff0075a7 */ /* 0x000e66000800111f */
[----:B------:R-:W-:Y:S01]  /*34f0*/  ULEA UR11, UR4, UR11, 0x14 ;  /* 0x0000000b040b7291 */ /* 0x000fe2000f8ea0ff */
[----:B-123--:R-:W-:Y:S11]  /*3500*/  @!P0 BRA `(.L_x_61) ;  /* 0x0000004400d48947 */ /* 0x00eff60003800000 */
.L_x_129:
[----:B------:R-:W-:Y:S01]  /*3510*/  IADD3 R10, PT, PT, R10, 0x1, RZ ;  /* 0x000000010a0a7810 */ /* 0x000fe20007ffe0ff */
[----:B------:R-:W-:Y:S06]  /*3520*/  BRA.U !UP4, `(.L_x_62) ;  /* 0x000000010cc07547 */ /* 0x000fec000b800000 */
[----:B------:R-:W-:Y:S01]  /*3530*/  UPLOP3.LUT UP2, UPT, UPT, UPT, UPT, 0x40, 0x4 ;  /* 0x000000000004789c */ /* 0x000fe20003f4e870 */
[----:B------:R-:W-:Y:S01]  /*3540*/  UMOV UR23, UR41 ;  /* 0x0000002900177c82 */ /* 0x000fe20008000000 */
[----:B------:R-:W-:Y:S01]  /*3550*/  UMOV UR22, UR40 ;  /* 0x0000002800167c82 */ /* 0x000fe20008000000 */
[----:B------:R-:W-:-:S08]  /*3560*/  UMOV UR10, UR24 ;  /* 0x00000018000a7c82 */ /* 0x000fd00008000000 */
.L_x_65:
[----:B------:R-:W-:Y:S02]  /*3570*/  UIADD3 UR23, UPT, UPT, UR23, 0x1, URZ ;  /* 0x0000000117177890 */ /* 0x000fe4000fffe0ff */
[----:B--2---:R-:W-:Y:S02]  /*3580*/  ULEA UR5, UR10, UR26, 0x3 ;  /* 0x0000001a0a057291 */ /* 0x004fe4000f8e18ff */
[----:B------:R-:W-:Y:S01]  /*3590*/  UISETP.NE.AND UP3, UPT, UR23, URZ, UPT ;  /* 0x000000ff1700728c */ /* 0x000fe2000bf65270 */
[----:B---3--:R-:W-:Y:S10]  /*35a0*/  @P2 BRA `(.L_x_63) ;  /* 0x00000000000c2947 */ /* 0x008ff40003800000 */
[----:B-1----:R-:W-:Y:S04]  /*35b0*/  SHF.L.U32 R3, R8, 0x1f, RZ ;  /* 0x0000001f08037819 */ /* 0x002fe800000006ff */
[----:B------:R-:W1:Y:S02]  /*35c0*/  SYNCS.PHASECHK.TRANS64.TRYWAIT P0, [UR5], R3 ;  /* 0x00000003ff0075a7 */ /* 0x000e640008001105 */
[----:B-1----:R-:W-:Y:S05]  /*35d0*/  @!P0 BRA `(.L_x_64) ;  /* 0x0000004400b88947 */ /* 0x002fea0003800000 */
.L_x_63:
[----:B------:R-:W-:Y:S01]  /*35e0*/  UISETP.NE.AND UP0, UPT, UR22, 0x1, UPT ;  /* 0x000000011600788c */ /* 0x000fe2000bf05270 */
[----:B------:R-:W-:Y:S01]  /*35f0*/  PLOP3.LUT P2, PT, PT, PT, PT, 0x80, 0x8 ;  /* 0x000000000008781c */ /* 0x000fe20003f4f070 */
[----:B------:R-:W-:Y:S02]  /*3600*/  UIADD3 UR4, UPT, UPT, UR10, 0x1, URZ ;  /* 0x000000010a047890 */ /* 0x000fe4000fffe0ff */
[----:B------:R-:W-:Y:S02]  /*3610*/  UIADD3 UR25, UPT, UPT, UR5, 0x20, URZ ;  /* 0x0000002005197890 */ /* 0x000fe4000fffe0ff */
[----:B------:R-:W-:Y:S01]  /*3620*/  UISETP.NE.AND UP1, UPT, UR4, 0x4, UPT ;  /* 0x000000040400788c */ /* 0x000fe2000bf25270 */
[----:B------:R-:W-:Y:S01]  /*3630*/  PLOP3.LUT P0, PT, PT, PT, UP0, 0x80, 0x8 ;  /* 0x000000000008781c */ /* 0x000fe20003f0f008 */
[----:B------:R-:W-:Y:S02]  /*3640*/  UIADD3 UR22, UPT, UPT, UR22, -0x1, URZ ;  /* 0xffffffff16167890 */ /* 0x000fe4000fffe0ff */
[----:B------:R-:W-:Y:S02]  /*3650*/  USEL UR6, URZ, 0x1, UP1 ;  /* 0x00000001ff067887 */ /* 0x000fe40008800000 */
[----:B------:R-:W-:Y:S01]  /*3660*/  USEL UR24, UR4, URZ, UP1 ;  /* 0x000000ff04187287 */ /* 0x000fe20008800000 */
[----:B------:R-:W-:Y:S01]  /*3670*/  UMOV UR7, 0x40004040 ;  /* 0x4000404000077882 */ /* 0x000fe20000000000 */
[----:B------:R-:W-:Y:S02]  /*3680*/  UMOV UR5, 0x40004040 ;  /* 0x4000404000057882 */ /* 0x000fe40000000000 */
[----:B------:R-:W-:Y:S01]  /*3690*/  @UP0 ULEA UR4, UR24, UR26, 0x3 ;  /* 0x0000001a18040291 */ /* 0x000fe2000f8e18ff */
[----:B------:R-:W-:Y:S01]  /*36a0*/  LOP3.LUT R8, R8, UR6, RZ, 0x3c, !PT ;  /* 0x0000000608087c12 */ /* 0x000fe2000f8e3cff */
[----:B------:R-:W-:Y:S01]  /*36b0*/  ULEA UR6, UR10, UR29, 0xa ;  /* 0x0000001d0a067291 */ /* 0x000fe2000f8e50ff */
[----:B------:R-:W-:Y:S02]  /*36c0*/  UMOV UR21, 0x40004040 ;  /* 0x4000404000157882 */ /* 0x000fe40000000000 */
[----:B-1----:R-:W-:Y:S01]  /*36d0*/  @P0 SHF.L.U32 R0, R8, 0x1f, RZ ;  /* 0x0000001f08000819 */ /* 0x002fe200000006ff */
[----:B------:R-:W-:Y:S02]  /*36e0*/  UIADD3 UR20, UPT, UPT, UR6, 0x2, URZ ;  /* 0x0000000206147890 */ /* 0x000fe4000fffe0ff */
[----:B------:R-:W-:Y:S01]  /*36f0*/  UIADD3 UR16, UPT, UPT, UR6, 0x4, URZ ;  /* 0x0000000406107890 */ /* 0x000fe2000fffe0ff */
[----:B------:R2:W3:Y:S01]  /*3700*/  @P0 SYNCS.PHASECHK.TRANS64.TRYWAIT P2, [UR4], R0 ;  /* 0x00000000ff0005a7 */ /* 0x0004e20008041104 */
[----:B------:R-:W-:Y:S02]  /*3710*/  ULEA UR4, UR10, UR28, 0x9 ;  /* 0x0000001c0a047291 */ /* 0x000fe4000f8e48ff */
[----:B------:R-:W-:Y:S02]  /*3720*/  UIADD3 UR12, UPT, UPT, UR6, 0x6, URZ ;  /* 0x00000006060c7890 */ /* 0x000fe4000fffe0ff */
[----:B------:R-:W-:Y:S02]  /*3730*/  UIADD3 UR18, UPT, UPT, UR4, 0x2, URZ ;  /* 0x0000000204127890 */ /* 0x000fe4000fffe0ff */
[----:B------:R-:W-:Y:S02]  /*3740*/  UIADD3 UR14, UPT, UPT, UR4, 0x4, URZ ;  /* 0x00000004040e7890 */ /* 0x000fe4000fffe0ff */
[----:B------:R-:W-:Y:S01]  /*3750*/  UIADD3 UR8, UPT, UPT, UR4, 0x6, URZ ;  /* 0x0000000604087890 */ /* 0x000fe2000fffe0ff */
[----:B------:R2:W-:Y:S01]  /*3760*/  UTCQMMA gdesc[UR4], gdesc[UR6], tmem[UR11], tmem[UR38], idesc[UR39], UP2 ;  /* 0x00ff2606040075ea */ /* 0x0005e2000900030b */
[----:B------:R-:W-:Y:S01]  /*3770*/  UPLOP3.LUT UP2, UPT, UPT, UPT, UPT, 0x80, 0x8 ;  /* 0x000000000008789c */ /* 0x000fe20003f4f070 */
[----:B------:R-:W-:Y:S01]  /*3780*/  UMOV UR19, 0x40004040 ;  /* 0x4000404000137882 */ /* 0x000fe20000000000 */
[----:B------:R-:W-:Y:S01]  /*3790*/  UMOV UR17, 0x40004040 ;  /* 0x4000404000117882 */ /* 0x000fe20000000000 */
[----:B------:R2:W-:Y:S01]  /*37a0*/  UTCQMMA gdesc[UR18], gdesc[UR20], tmem[UR11], tmem[UR36], idesc[UR37], UPT ;  /* 0x00ff2414120075ea */ /* 0x0005e2000b80030b */
[----:B------:R-:W-:Y:S01]  /*37b0*/  UMOV UR15, 0x40004040 ;  /* 0x40004040000f7882 */ /* 0x000fe20000000000 */
[----:B------:R-:W-:Y:S01]  /*37c0*/  UMOV UR13, 0x40004040 ;  /* 0x40004040000d7882 */ /* 0x000fe20000000000 */
[----:B------:R-:W-:Y:S01]  /*37d0*/  UMOV UR9, 0x40004040 ;  /* 0x4000404000097882 */ /* 0x000fe20000000000 */
[----:B------:R2:W-:Y:S01]  /*37e0*/  UTCQMMA gdesc[UR14], gdesc[UR16], tmem[UR11], tmem[UR34], idesc[UR35], UPT ;  /* 0x00ff22100e0075ea */ /* 0x0005e2000b80030b */
[----:B------:R2:W-:Y:S01]  /*37f0*/  UTCQMMA gdesc[UR8], gdesc[UR12], tmem[UR11], tmem[UR32], idesc[UR33], UPT ;  /* 0x00ff200c080075ea */ /* 0x0005e2000b80030b */
[----:B------:R2:W-:Y:S01]  /*3800*/  UTCBAR.MULTICAST [UR25], URZ, UR27 ;  /* 0x000000ff190073e9 */ /* 0x0005e2000800081b */
[----:B------:R-:W-:Y:S01]  /*3810*/  UMOV UR10, UR24 ;  /* 0x00000018000a7c82 */ /* 0x000fe20008000000 */
[----:B------:R-:W-:Y:S05]  /*3820*/  BRA.U UP3, `(.L_x_65) ;  /* 0xfffffffd03507547 */ /* 0x000fea000b83ffff */
.L_x_62:
[----:B--2---:R-:W-:Y:S01]  /*3830*/  UIADD3 UR4, UPT, UPT, UR30, 0x1, URZ ;  /* 0x000000011e047890 */ /* 0x004fe2000fffe0ff */
[C---:B------:R-:W-:Y:S01]  /*3840*/  ISETP.NE.AND P0, PT, R10.reuse, 0x2, PT ;  /* 0x000000020a00780c */ /* 0x040fe20003f05270 */
[----:B------:R-:W-:Y:S02]  /*3850*/  UIADD3 UR5, UPT, UPT, UR31, 0x90, URZ ;  /* 0x000000901f057890 */ /* 0x000fe4000fffe0ff */
[----:B------:R-:W-:Y:S01]  /*3860*/  UISETP.NE.AND UP0, UPT, UR4, 0x4, UPT ;  /* 0x000000040400788c */ /* 0x000fe2000bf05270 */
[----:B-1----:R-:W-:Y:S02]  /*3870*/  SEL R0, RZ, 0x1, P0 ;  /* 0x00000001ff007807 */ /* 0x002fe40000000000 */
[----:B------:R-:W-:Y:S01]  /*3880*/  SEL R10, R10, RZ, P0 ;  /* 0x000000ff0a0a7207 */ /* 0x000fe20000000000 */
[----:B------:R-:W-:Y:S01]  /*3890*/  USEL UR6, URZ, 0x1, UP0 ;  /* 0x00000001ff067887 */ /* 0x000fe20008000000 */
[----:B------:R-:W-:Y:S01]  /*38a0*/  LOP3.LUT R9, R9, R0, RZ, 0x3c, !PT ;  /* 0x0000000009097212 */ /* 0x000fe200078e3cff */
[----:B------:R-:W-:Y:S01]  /*38b0*/  USEL UR30, UR4, URZ, UP0 ;  /* 0x000000ff041e7287 */ /* 0x000fe20008000000 */
[----:B------:R1:W-:Y:S03]  /*38c0*/  UTCBAR [UR5], URZ ;  /* 0x000000ff050073e9 */ /* 0x0003e600080000ff */
[----:B------:R-:W-:Y:S01]  /*38d0*/  LOP3.LUT R11, R11, UR6, RZ, 0x3c, !PT ;  /* 0x000000060b0b7c12 */ /* 0x000fe2000f8e3cff */
[----:B------:R-:W-:Y:S07]  /*38e0*/  @P1 BRA `(.L_x_66) ;  /* 0xfffffff800881947 */ /* 0x000fee000383ffff */
[----:B------:R-:W2:Y:S01]  /*38f0*/  S2UR UR8, SR_CgaCtaId ;  /* 0x00000000000879c3 */ /* 0x000ea20000008800 */
[----:B------:R-:W-:Y:S01]  /*3900*/  ELECT P0, URZ, PT ;  /* 0x0000000000ff782f */ /* 0x000fe20003800000 */
[----:B------:R-:W-:Y:S01]  /*3910*/  IMAD.MOV.U32 R0, RZ, RZ, 0x1 ;  /* 0x00000001ff007424 */ /* 0x000fe200078e00ff */
[----:B------:R-:W-:Y:S01]  /*3920*/  UIADD3 UR26, UPT, UPT, UR26, 0xb0, URZ ;  /* 0x000000b01a1a7890 */ /* 0x000fe2000fffe0ff */
[----:B------:R-:W-:Y:S01]  /*3930*/  SHF.L.U32 R3, R11, 0x1f, RZ ;  /* 0x0000001f0b037819 */ /* 0x000fe200000006ff */
[----:B------:R-:W-:-:S03]  /*3940*/  UMOV UR4, 0x40 ;  /* 0x0000004000047882 */ /* 0x000fc60000000000 */
[----:B------:R-:W-:Y:S01]  /*3950*/  UVIRTCOUNT.DEALLOC.SMPOOL 0x80 ;  /* 0x000000800000784c */ /* 0x000fe20000000000 */
[----:B--2---:R-:W-:Y:S02]  /*3960*/  ULEA UR8, UR8, UR4, 0x18 ;  /* 0x0000000408087291 */ /* 0x004fe4000f8ec0ff */
[----:B------:R-:W-:-:S07]  /*3970*/  ULEA UR4, UR30, UR26, 0x3 ;  /* 0x0000001a1e047291 */ /* 0x000fce000f8e18ff */
[----:B------:R2:W-:Y:S02]  /*3980*/  @P0 STS.U8 [UR8+0x1c], R0 ;  /* 0x00001c00ff000988 */ /* 0x0005e40008000008 */
[----:B------:R-:W4:Y:S02]  /*3990*/  SYNCS.PHASECHK.TRANS64.TRYWAIT P0, [UR4], R3 ;  /* 0x00000003ff0075a7 */ /* 0x000f240008001104 */
[----:B--2-4-:R-:W-:Y:S05]  /*39a0*/  @!P0 BRA `(.L_x_67) ;  /* 0x0000004000dc8947 */ /* 0x014fea0003800000 */
.L_x_132:
[----:B------:R-:W-:-:S04]  /*39b0*/  UIADD3 UR4, UPT, UPT, UR30, 0x1, URZ ;  /* 0x000000011e047890 */ /* 0x000fc8000fffe0ff */
[----:B------:R-:W-:-:S04]  /*39c0*/  UISETP.NE.AND UP0, UPT, UR4, 0x4, UPT ;  /* 0x000000040400788c */ /* 0x000fc8000bf05270 */
[----:B------:R-:W-:Y:S02]  /*39d0*/  USEL UR6, URZ, 0x1, UP0 ;  /* 0x00000001ff067887 */ /* 0x000fe40008000000 */
[----:B------:R-:W-:-:S04]  /*39e0*/  USEL UR4, UR4, URZ, UP0 ;  /* 0x000000ff04047287 */ /* 0x000fc80008000000 */
[----:B-1----:R-:W-:Y:S01]  /*39f0*/  ULEA UR5, UR4, UR26, 0x3 ;  /* 0x0000001a04057291 */ /* 0x002fe2000f8e18ff */
[----:B------:R-:W-:-:S04]  /*3a00*/  LOP3.LUT R2, R11, UR6, RZ, 0x3c, !PT ;  /* 0x000000060b027c12 */ /* 0x000fc8000f8e3cff */
[----:B--2---:R-:W-:-:S04]  /*3a10*/  SHF.L.U32 R3, R2, 0x1f, RZ ;  /* 0x0000001f02037819 */ /* 0x004fc800000006ff */
[----:B------:R-:W1:Y:S02]  /*3a20*/  SYNCS.PHASECHK.TRANS64.TRYWAIT P0, [UR5], R3 ;  /* 0x00000003ff0075a7 */ /* 0x000e640008001105 */
[----:B-1----:R-:W-:Y:S05]  /*3a30*/  @!P0 BRA `(.L_x_68) ;  /* 0x0000004000d08947 */ /* 0x002fea0003800000 */
.L_x_134:
        /* <DEDUP_REMOVED lines=9> */
.L_x_136:
[----:B------:R-:W-:-:S04]  /*3ad0*/  UIADD3 UR4, UPT, UPT, UR4, 0x1, URZ ;  /* 0x0000000104047890 */ /* 0x000fc8000fffe0ff */
[----:B------:R-:W-:-:S04]  /*3ae0*/  UISETP.NE.AND UP0, UPT, UR4, 0x4, UPT ;  /* 0x000000040400788c */ /* 0x000fc8000bf05270 */
[----:B------:R-:W-:Y:S02]  /*3af0*/  USEL UR5, URZ, 0x1, UP0 ;  /* 0x00000001ff057887 */ /* 0x000fe40008000000 */
[----:B------:R-:W-:-:S04]  /*3b00*/  USEL UR4, UR4, URZ, UP0 ;  /* 0x000000ff04047287 */ /* 0x000fc80008000000 */
[----:B------:R-:W-:Y:S01]  /*3b10*/  ULEA UR4, UR4, UR26, 0x3 ;  /* 0x0000001a04047291 */ /* 0x000fe2000f8e18ff */
[----:B-1----:R-:W-:-:S04]  /*3b20*/  LOP3.LUT R3, R2, UR5, RZ, 0x3c, !PT ;  /* 0x0000000502037c12 */ /* 0x002fc8000f8e3cff */
[----:B------:R-:W-:-:S04]  /*3b30*/  SHF.L.U32 R3, R3, 0x1f, RZ ;  /* 0x0000001f03037819 */ /* 0x000fc800000006ff */
[----:B------:R-:W1:Y:S02]  /*3b40*/  SYNCS.PHASECHK.TRANS64.TRYWAIT P0, [UR4], R3 ;  /* 0x00000003ff0075a7 */ /* 0x000e640008001104 */
[----:B-1----:R-:W-:Y:S05]  /*3b50*/  @!P0 BRA `(.L_x_70) ;  /* 0x0000004000b88947 */ /* 0x002fea0003800000 */
.L_x_138:
[----:B------:R-:W-:Y:S01]  /*3b60*/  NOP ;  /* 0x0000000000007918 */ /* 0x000fe20000000000 */
[----:B-1----:R-:W1:Y:S01]  /*3b70*/  LDS R0, [UR8+0x14] ;  /* 0x00001408ff007984 */ /* 0x002e620008000800 */
[----:B------:R-:W-:Y:S01]  /*3b80*/  ULOP3.LUT UR4, UR42, 0xffff, URZ, 0xc0, !UPT ;  /* 0x0000ffff2a047892 */ /* 0x000fe2000f8ec0ff */
[----:B------:R-:W-:Y:S01]  /*3b90*/  UMOV UR5, 0xffff ;  /* 0x0000ffff00057882 */ /* 0x000fe20000000000 */
[----:B------:R-:W-:Y:S02]  /*3ba0*/  UMOV UR6, 0x1 ;  /* 0x0000000100067882 */ /* 0x000fe40000000000 */
[----:B------:R-:W-:-:S04]  /*3bb0*/  USHF.R.U32.HI UR4, URZ, 0x5, UR4 ;  /* 0x00000005ff047899 */ /* 0x000fc80008011604 */
[----:B------:R-:W-:Y:S02]  /*3bc0*/  USHF.L.U32 UR5, UR5, UR4, URZ ;  /* 0x0000000405057299 */ /* 0x000fe400080006ff */
[----:B------:R-:W-:-:S04]  /*3bd0*/  USHF.L.U32 UR4, UR6, UR4, URZ ;  /* 0x0000000406047299 */ /* 0x000fc800080006ff */
[----:B-1----:R-:W-:-:S04]  /*3be0*/  LOP3.LUT R0, R0, UR5, RZ, 0xc0, !PT ;  /* 0x0000000500007c12 */ /* 0x002fc8000f8ec0ff */
[----:B------:R-:W-:-:S13]  /*3bf0*/  ISETP.NE.AND P0, PT, R0, UR5, PT ;  /* 0x0000000500007c0c */ /* 0x000fda000bf05270 */
[----:B------:R-:W-:Y:S05]  /*3c00*/  @P0 BRA `(.L_x_71) ;  /* 0x0000000000580947 */ /* 0x000fea0003800000 */
[----:B------:R-:W1:Y:S02]  /*3c10*/  LDS R0, [UR8+0x18] ;  /* 0x00001808ff007984 */ /* 0x000e640008000800 */
[----:B-1----:R-:W-:-:S04]  /*3c20*/  LOP3.LUT R0, R0, UR4, RZ, 0xc0, !PT ;  /* 0x0000000400007c12 */ /* 0x002fc8000f8ec0ff */
[----:B------:R-:W-:-:S13]  /*3c30*/  ISETP.NE.AND P0, PT, R0, UR4, PT ;  /* 0x0000000400007c0c */ /* 0x000fda000bf05270 */
[----:B------:R-:W-:Y:S05]  /*3c40*/  @P0 BRA `(.L_x_72) ;  /* 0x00000000003c0947 */ /* 0x000fea0003800000 */
[----:B------:R-:W1:Y:S01]  /*3c50*/  S2R R2, SR_LANEID ;  /* 0x0000000000027919 */ /* 0x000e620000000000 */
[----:B------:R-:W-:Y:S01]  /*3c60*/  ULOP3.LUT UR5, URZ, UR5, URZ, 0x33, !UPT ;  /* 0x00000005ff057292 */ /* 0x000fe2000f8e33ff */
[----:B------:R-:W-:Y:S01]  /*3c70*/  LOP3.LUT R4, RZ, UR4, RZ, 0x33, !PT ;  /* 0x00000004ff047c12 */ /* 0x000fe2000f8e33ff */
[----:B------:R-:W-:Y:S02]  /*3c80*/  VOTEU.ANY UR4, UPT, PT ;  /* 0x0000000000047886 */ /* 0x000fe400038e0100 */
[----:B------:R-:W-:Y:S01]  /*3c90*/  UFLO.U32 UR4, UR4 ;  /* 0x00000004000472bd */ /* 0x000fe200080e0000 */
[----:B------:R-:W2:Y:S01]  /*3ca0*/  REDUX UR6, R4 ;  /* 0x00000000040673c4 */ /* 0x000ea20000000000 */
[----:B------:R-:W-:-:S06]  /*3cb0*/  IMAD.U32 R0, RZ, RZ, UR5 ;  /* 0x00000005ff007e24 */ /* 0x000fcc000f8e00ff */
[----:B------:R4:W-:Y:S01]  /*3cc0*/  UTCATOMSWS.AND URZ, UR5 ;  /* 0x0000000500ff79e3 */ /* 0x0009e20008000000 */
[----:B------:R-:W3:Y:S01]  /*3cd0*/  REDUX UR7, R0 ;  /* 0x00000000000773c4 */ /* 0x000ee20000000000 */
[----:B-1----:R-:W-:Y:S01]  /*3ce0*/  ISETP.EQ.U32.AND P0, PT, R2, UR4, PT ;  /* 0x0000000402007c0c */ /* 0x002fe2000bf02070 */
[----:B--2---:R-:W-:Y:S01]  /*3cf0*/  IMAD.U32 R2, RZ, RZ, UR6 ;  /* 0x00000006ff027e24 */ /* 0x004fe2000f8e00ff */
[----:B---3--:R-:W-:-:S11]  /*3d00*/  MOV R3, UR7 ;  /* 0x0000000700037c02 */ /* 0x008fd60008000f00 */
[----:B------:R4:W-:Y:S04]  /*3d10*/  @P0 ATOMS.AND RZ, [UR8+0x14], R3 ;  /* 0x00001403ffff098c */ /* 0x0009e8000a800008 */
[----:B------:R4:W-:Y:S01]  /*3d20*/  @P0 ATOMS.AND RZ, [UR8+0x18], R2 ;  /* 0x00001802ffff098c */ /* 0x0009e2000a800008 */
[----:B------:R-:W-:Y:S05]  /*3d30*/  BRA `(.L_x_73) ;  /* 0x0000000000147947 */ /* 0x000fea0003800000 */
.L_x_72:
[----:B------:R-:W-:Y:S02]  /*3d40*/  MOV R2, 0x3d60 ;  /* 0x00003d6000027802 */ /* 0x000fe40000000f00 */
[----:B---3-5:R-:W-:Y:S05]  /*3d50*/  CALL.REL.NOINC `($__internal_0_$__cuda_sm10x_tcgen05_guardrail_trap_col_being_dealloced_not_returned_by_alloc) ;  /* 0x0000004400147944 */ /* 0x028fea0003c00000 */
[----:B------:R-:W-:Y:S05]  /*3d60*/  BRA `(.L_x_73) ;  /* 0x0000000000087947 */ /* 0x000fea0003800000 */
.L_x_71:
[----:B------:R-:W-:Y:S02]  /*3d70*/  MOV R2, 0x3d90 ;  /* 0x00003d9000027802 */ /* 0x000fe40000000f00 */
[----:B---3-5:R-:W-:Y:S05]  /*3d80*/  CALL.REL.NOINC `($__internal_2_$__cuda_sm10x_tcgen05_guardrail_trap_unallocated_columns_being_dealloced) ;  /* 0x0000004400207944 */ /* 0x028fea0003c00000 */
.L_x_73:
[----:B------:R-:W-:Y:S01]  /*3d90*/  NOP ;  /* 0x0000000000007918 */ /* 0x000fe20000000000 */
[----:B----4-:R-:W-:Y:S05]  /*3da0*/  EXIT ;  /* 0x000000000000794d */ /* 0x010fea0003800000 */
.L_x_55:
[----:B------:R-:W-:-:S09]  /*3db0*/  UISETP.NE.OR UP0, UPT, UR17, 0x3, !UP3 ;  /* 0x000000031100788c */ /* 0x000fd2000df05670 */
[----:B------:R-:W-:Y:S05]  /*3dc0*/  BRA.U UP0, `(.L_x_74) ;  /* 0x0000000d00807547 */ /* 0x000fea000b800000 */
[----:B------:R-:W1:Y:S01]  /*3dd0*/  S2UR UR10, SR_CgaCtaId ;  /* 0x00000000000a79c3 */ /* 0x000e620000008800 */
[----:B------:R-:W2:Y:S01]  /*3de0*/  LDCU UR32, c[0x0][0x370] ;  /* 0x00006e00ff2077ac */ /* 0x000ea20008000800 */
[----:B------:R-:W-:Y:S02]  /*3df0*/  HFMA2 R13, -RZ, RZ, 0, 0 ;  /* 0x00000000ff0d7431 */ /* 0x000fe400000001ff */
[----:B------:R-:W-:Y:S01]  /*3e00*/  IMAD.MOV.U32 R15, RZ, RZ, 0x1 ;  /* 0x00000001ff0f7424 */ /* 0x000fe200078e00ff */
[----:B------:R-:W-:Y:S01]  /*3e10*/  MOV R7, 0x1000 ;  /* 0x0000100000077802 */ /* 0x000fe20000000f00 */
[----:B------:R-:W2:Y:S01]  /*3e20*/  LDCU.128 UR28, c[0x0][0xb10] ;  /* 0x00016200ff1c77ac */ /* 0x000ea20008000c00 */
[----:B------:R-:W-:Y:S01]  /*3e30*/  IMAD.MOV.U32 R14, RZ, RZ, RZ ;  /* 0x000000ffff0e7224 */ /* 0x000fe200078e00ff */
[----:B------:R-:W3:Y:S01]  /*3e40*/  LDC.64 R16, c[0x0][0x348] ;  /* 0x0000d200ff107b82 */ /* 0x000ee20000000a00 */
[----:B------:R-:W4:Y:S01]  /*3e50*/  LDCU UR27, c[0x0][0x374] ;  /* 0x00006e80ff1b77ac */ /* 0x000f220008000800 */
[----:B------:R-:W1:Y:S06]  /*3e60*/  LDCU UR15, c[0x0][0xb0c] ;  /* 0x00016180ff0f77ac */ /* 0x000e6c0008000800 */
[----:B------:R-:W3:Y:S01]  /*3e70*/  LDC.64 R2, c[0x0][0x888] ;  /* 0x00022200ff027b82 */ /* 0x000ee20000000a00 */
[----:B------:R-:W1:Y:S01]  /*3e80*/  LDCU UR39, c[0x0][0xb20] ;  /* 0x00016400ff2777ac */ /* 0x000e620008000800 */
[----:B------:R-:W1:Y:S06]  /*3e90*/  LDCU UR4, c[0x0][0xb30] ;  /* 0x00016600ff0477ac */ /* 0x000e6c0008000800 */
[----:B------:R-:W3:Y:S01]  /*3ea0*/  LDC.64 R4, c[0x0][0x890] ;  /* 0x00022400ff047b82 */ /* 0x000ee20000000a00 */
[----:B------:R-:W-:Y:S01]  /*3eb0*/  UMOV UR21, 0x400 ;  /* 0x0000040000157882 */ /* 0x000fe20000000000 */
[----:B--2---:R-:W-:-:S02]  /*3ec0*/  UIMAD.WIDE.U32 UR6, UR32, UR28, URZ ;  /* 0x0000001c200672a5 */ /* 0x004fc4000f8e00ff */
[----:B----4-:R-:W-:Y:S02]  /*3ed0*/  UIMAD.WIDE.U32 UR8, UR27, UR31, URZ ;  /* 0x0000001f1b0872a5 */ /* 0x010fe4000f8e00ff */
[----:B-1----:R-:W-:Y:S02]  /*3ee0*/  ULEA UR21, UR10, UR21, 0x18 ;  /* 0x000000150a157291 */ /* 0x002fe4000f8ec0ff */
[----:B------:R-:W-:Y:S02]  /*3ef0*/  UPLOP3.LUT UP3, UPT, UPT, UPT, UPT, 0x40, 0x4 ;  /* 0x000000000004789c */ /* 0x000fe40003f6e870 */
[----:B------:R-:W-:Y:S02]  /*3f00*/  UIADD3 UR33, UPT, UPT, UR21, 0x48, URZ ;  /* 0x0000004815217890 */ /* 0x000fe4000fffe0ff */
[----:B------:R-:W-:Y:S01]  /*3f10*/  UIADD3 UR17, UPT, UPT, UR21, 0x40, URZ ;  /* 0x0000004015117890 */ /* 0x000fe2000fffe0ff */
[----:B------:R-:W-:Y:S01]  /*3f20*/  UMOV UR6, UR7 ;  /* 0x0000000700067c82 */ /* 0x000fe20008000000 */
[----:B------:R-:W-:Y:S01]  /*3f30*/  UMOV UR35, UR9 ;  /* 0x0000000900237c82 */ /* 0x000fe20008000000 */
[----:B------:R-:W-:-:S02]  /*3f40*/  UISETP.GE.AND UP0, UPT, UR42, 0x1, UPT ;  /* 0x000000012a00788c */ /* 0x000fc4000bf06270 */
[----:B------:R-:W-:Y:S01]  /*3f50*/  UISETP.NE.AND UP4, UPT, UR42, 0x1, UPT ;  /* 0x000000012a00788c */ /* 0x000fe2000bf85270 */
[----:B------:R-:W1:Y:S01]  /*3f60*/  LDCU.64 UR22, c[0x0][0xb28] ;  /* 0x00016500ff1677ac */ /* 0x000e620008000a00 */
[----:B------:R-:W-:Y:S02]  /*3f70*/  UISETP.NE.AND UP6, UPT, UR15, 0x1, UPT ;  /* 0x000000010f00788c */ /* 0x000fe4000bfc5270 */
[----:B------:R-:W-:Y:S02]  /*3f80*/  UISETP.NE.AND UP5, UPT, UR30, 0x1, UPT ;  /* 0x000000011e00788c */ /* 0x000fe4000bfa5270 */
[----:B------:R-:W-:Y:S02]  /*3f90*/  UPRMT UR33, UR10, 0x654, UR33 ;  /* 0x000006540a217896 */ /* 0x000fe40008000021 */
[----:B------:R-:W-:Y:S02]  /*3fa0*/  USHF.R.U32.HI UR37, URZ, UR29, UR6 ;  /* 0x0000001dff257299 */ /* 0x000fe40008011606 */
[----:B------:R-:W-:-:S02]  /*3fb0*/  UPRMT UR34, UR10, 0x654, UR17 ;  /* 0x000006540a227896 */ /* 0x000fc40008000011 */
[----:B------:R-:W-:Y:S02]  /*3fc0*/  USHF.R.U32.HI UR35, URZ, UR39, UR35 ;  /* 0x00000027ff237299 */ /* 0x000fe40008011623 */
[----:B------:R-:W-:-:S11]  /*3fd0*/  UISETP.NE.AND UP2, UPT, UR4, 0x1, UPT ;  /* 0x000000010400788c */ /* 0x000fd6000bf45270 */
.L_x_83:
[C---:B------:R-:W-:Y:S02]  /*3fe0*/  LEA R12, R14.reuse, UR21, 0x3 ;  /* 0x000000150e0c7c11 */ /* 0x040fe4000f8e18ff */
[----:B------:R-:W-:Y:S02]  /*3ff0*/  SHF.L.U32 R9, R13, 0x1f, RZ ;  /* 0x0000001f0d097819 */ /* 0x000fe400000006ff */
[----:B------:R-:W-:Y:S02]  /*4000*/  LEA R10, R14, UR21, 0x4 ;  /* 0x000000150e0a7c11 */ /* 0x000fe4000f8e20ff */
[----:B--2---:R-:W2:Y:S02]  /*4010*/  SYNCS.PHASECHK.TRANS64.TRYWAIT P0, [R12+URZ+0x70], R9 ;  /* 0x000070090c0075a7 */ /* 0x004ea400080011ff */
[----:B--2---:R-:W-:Y:S05]  /*4020*/  @!P0 BRA `(.L_x_75) ;  /* 0x0000003c009c8947 */ /* 0x004fea0003800000 */
.L_x_139:
[----:B--2---:R-:W2:Y:S01]  /*4030*/  LDS.128 R8, [R10+0x100] ;  /* 0x000100000a087984 */ /* 0x004ea20000000c00 */
[----:B------:R-:W-:Y:S01]  /*4040*/  UISETP.GE.AND UP0, UPT, UR42, 0x1, UPT ;  /* 0x000000012a00788c */ /* 0x000fe2000bf06270 */
[----:B------:R-:W-:Y:S01]  /*4050*/  @!PT LDS RZ, [RZ] ;  /* 0x00000000fffff984 */ /* 0x000fe20000000800 */
[----:B------:R-:W-:Y:S01]  /*4060*/  @!PT LDS RZ, [RZ] ;  /* 0x00000000fffff984 */ /* 0x000fe20000000800 */
[----:B------:R-:W-:Y:S01]  /*4070*/  @!PT LDS RZ, [RZ] ;  /* 0x00000000fffff984 */ /* 0x000fe20000000800 */
[----:B------:R-:W-:Y:S01]  /*4080*/  @!PT LDS RZ, [RZ] ;  /* 0x00000000fffff984 */ /* 0x000fe20000000800 */
[----:B------:R4:W-:Y:S06]  /*4090*/  MEMBAR.ALL.CTA ;  /* 0x0000000000007992 */ /* 0x0009ec0000008000 */
[----:B----4-:R-:W4:Y:S01]  /*40a0*/  FENCE.VIEW.ASYNC.S ;  /* 0x00000000000073c6 */ /* 0x010f220000000000 */
[----:B--2---:R-:W-:Y:S11]  /*40b0*/  LOP3.LUT P0, RZ, R10, 0x1, RZ, 0xc0, !PT ;  /* 0x000000010aff7812 */ /* 0x004ff6000780c0ff */
[----:B------:R-:W-:Y:S02]  /*40c0*/  @!UPT UIADD3 URZ, UPT, UPT, URZ, URZ, URZ ;  /* 0x000000fffffff290 */ /* 0x000fe4000fffe0ff */
[----:B----4-:R-:W-:Y:S01]  /*40d0*/  VOTEU.ANY UP1, P0 ;  /* 0x0000000000ff7886 */ /* 0x010fe20000020100 */
[----:B------:R-:W-:Y:S11]  /*40e0*/  PLOP3.LUT P0, PT, PT, PT, UP1, 0x80, 0x8 ;  /* 0x000000000008781c */ /* 0x000ff60003f0f018 */
[----:B------:R-:W-:Y:S02]  /*40f0*/  @!UPT UIADD3 URZ, UPT, UPT, URZ, URZ, URZ ;  /* 0x000000fffffff290 */ /* 0x000fe4000fffe0ff */
[----:B------:R-:W-:Y:S02]  /*4100*/  @P0 SHF.R.U32.HI R0, RZ, 0x10, R9 ;  /* 0x00000010ff000819 */ /* 0x000fe40000011609 */
[----:B------:R-:W-:Y:S02]  /*4110*/  @P0 MOV R6, R8 ;  /* 0x0000000800060202 */ /* 0x000fe40000000f00 */
[----:B------:R-:W-:Y:S01]  /*4120*/  @P0 R2UR UR4, R0 ;  /* 0x00000000000402ca */ /* 0x000fe200000e0000 */
[----:B------:R-:W-:Y:S01]  /*4130*/  VIADD R0, R12, 0x80 ;  /* 0x000000800c007836 */ /* 0x000fe20000000000 */
[----:B------:R-:W-:Y:S02]  /*4140*/  @P0 LOP3.LUT R8, R9, 0xffff, RZ, 0xc0, !PT ;  /* 0x0000ffff09080812 */ /* 0x000fe400078ec0ff */
[----:B------:R-:W-:Y:S02]  /*4150*/  @P0 R2UR UR6, R6 ;  /* 0x00000000060602ca */ /* 0x000fe400000e0000 */
[----:B------:R-:W-:Y:S02]  /*4160*/  PRMT R0, RZ, 0x654, R0 ;  /* 0x00000654ff007816 */ /* 0x000fe40000000000 */
[----:B------:R-:W-:Y:S02]  /*4170*/  @P0 R2UR UR5, R8 ;  /* 0x00000000080502ca */ /* 0x000fe400000e0000 */
[----:B------:R2:W-:Y:S03]  /*4180*/  SYNCS.ARRIVE.TRANS64.RED.A1T0 RZ, [R0+URZ], RZ ;  /* 0x000000ff00ff79a7 */ /* 0x0005e600081004ff */
[----:B------:R-:W-:Y:S04]  /*4190*/  @UP1 UMOV UR26, UR4 ;  /* 0x00000004001a1c82 */ /* 0x000fe80008000000 */
[----:B------:R-:W-:Y:S04]  /*41a0*/  @UP1 UMOV UR14, UR6 ;  /* 0x00000006000e1c82 */ /* 0x000fe80008000000 */
[----:B------:R-:W-:Y:S01]  /*41b0*/  @UP1 UMOV UR13, UR5 ;  /* 0x00000005000d1c82 */ /* 0x000fe20008000000 */
[----:B------:R-:W-:Y:S05]  /*41c0*/  BRA.U !UP0, `(.L_x_76) ;  /* 0x0000000108a47547 */ /* 0x000fea000b800000 */
[----:B------:R-:W-:Y:S02]  /*41d0*/  UIMAD.WIDE.U32 UR8, UR13, UR31, URZ ;  /* 0x0000001f0d0872a5 */ /* 0x000fe4000f8e00ff */
[----:B------:R-:W-:Y:S02]  /*41e0*/  UIMAD.WIDE.U32 UR10, UR14, UR28, URZ ;  /* 0x0000001c0e0a72a5 */ /* 0x000fe4000f8e00ff */
[----:B------:R-:W-:Y:S02]  /*41f0*/  USEL UR4, UR27, UR35, !UP5 ;  /* 0x000000231b047287 */ /* 0x000fe4000e800000 */
[----:B------:R-:W-:Y:S02]  /*4200*/  USEL UR7, UR32, UR37, !UP6 ;  /* 0x0000002520077287 */ /* 0x000fe4000f000000 */
[----:B-1----:R-:W-:Y:S02]  /*4210*/  UIMAD.WIDE.U32 UR18, UR4, UR22, URZ ;  /* 0x00000016041272a5 */ /* 0x002fe4000f8e00ff */
[----:B------:R-:W-:Y:S01]  /*4220*/  UIMAD.WIDE.U32 UR24, UR7, UR22, URZ ;  /* 0x00000016071872a5 */ /* 0x000fe2000f8e00ff */
[----:B------:R-:W-:Y:S02]  /*4230*/  UMOV UR5, UR9 ;  /* 0x0000000900057c82 */ /* 0x000fe40008000000 */
[----:B------:R-:W-:Y:S03]  /*4240*/  USHF.R.U32.HI UR6, URZ, UR39, UR5 ;  /* 0x00000027ff067299 */ /* 0x000fe60008011605 */
[----:B------:R-:W-:Y:S01]  /*4250*/  UMOV UR5, UR11 ;  /* 0x0000000b00057c82 */ /* 0x000fe20008000000 */
[----:B------:R-:W-:Y:S02]  /*4260*/  USEL UR6, UR13, UR6, !UP5 ;  /* 0x000000060d067287 */ /* 0x000fe4000e800000 */
[----:B------:R-:W-:Y:S02]  /*4270*/  USHF.R.U32.HI UR8, URZ, UR29, UR5 ;  /* 0x0000001dff087299 */ /* 0x000fe40008011605 */
[----:B------:R-:W-:Y:S01]  /*4280*/  UIMAD.WIDE.U32 UR10, UR6, UR22, URZ ;  /* 0x00000016060a72a5 */ /* 0x000fe2000f8e00ff */
[----:B------:R-:W-:Y:S02]  /*4290*/  UMOV UR5, UR19 ;  /* 0x0000001300057c82 */ /* 0x000fe40008000000 */
[----:B------:R-:W-:Y:S03]  /*42a0*/  @UP4 USHF.R.U32.HI UR4, URZ, UR23, UR5 ;  /* 0x00000017ff044299 */ /* 0x000fe60008011605 */
[----:B------:R-:W-:Y:S01]  /*42b0*/  UMOV UR5, UR25 ;  /* 0x0000001900057c82 */ /* 0x000fe20008000000 */
[----:B------:R-:W-:Y:S02]  /*42c0*/  UIMAD UR4, UR42, UR4, URZ ;  /* 0x000000042a0472a4 */ /* 0x000fe4000f8e02ff */
[----:B------:R-:W-:Y:S02]  /*42d0*/  @UP4 USHF.R.U32.HI UR7, URZ, UR23, UR5 ;  /* 0x00000017ff074299 */ /* 0x000fe40008011605 */
[----:B------:R-:W-:Y:S02]  /*42e0*/  USEL UR5, UR14, UR8, !UP6 ;  /* 0x000000080e057287 */ /* 0x000fe4000f000000 */
[----:B------:R-:W-:Y:S02]  /*42f0*/  UIMAD UR8, UR42, UR7, URZ ;  /* 0x000000072a0872a4 */ /* 0x000fe4000f8e02ff */
[----:B------:R-:W-:Y:S03]  /*4300*/  UISETP.GE.AND UP0, UPT, UR6, UR4, UPT ;  /* 0x000000040600728c */ /* 0x000fe6000bf06270 */
[----:B------:R-:W-:Y:S01]  /*4310*/  UMOV UR4, UR11 ;  /* 0x0000000b00047c82 */ /* 0x000fe20008000000 */
[----:B------:R-:W-:Y:S02]  /*4320*/  UISETP.GE.OR UP0, UPT, UR5, UR8, UP0 ;  /* 0x000000080500728c */ /* 0x000fe40008706670 */
[----:B------:R-:W-:Y:S02]  /*4330*/  USHF.R.U32.HI UR4, URZ, UR23, UR4 ;  /* 0x00000017ff047299 */ /* 0x000fe40008011604 */
[----:B------:R-:W-:Y:S02]  /*4340*/  UIMAD.WIDE.U32 UR8, UR5, UR22, URZ ;  /* 0x00000016050872a5 */ /* 0x000fe4000f8e00ff */
[----:B------:R-:W-:Y:S04]  /*4350*/  USEL UR10, UR6, UR4, !UP4 ;  /* 0x00000004060a7287 */ /* 0x000fe8000e000000 */
[----:B------:R-:W-:Y:S01]  /*4360*/  UIADD3 UR11, UPT, UPT, -UR10, URZ, URZ ;  /* 0x000000ff0a0b7290 */ /* 0x000fe2000fffe1ff */
[----:B------:R-:W-:Y:S02]  /*4370*/  @!UP0 UMOV UR4, UR9 ;  /* 0x0000000900048c82 */ /* 0x000fe40008000000 */
[----:B------:R-:W-:Y:S02]  /*4380*/  @!UP0 USHF.R.U32.HI UR4, URZ, UR23, UR4 ;  /* 0x00000017ff048299 */ /* 0x000fe40008011604 */
[----:B------:R-:W-:Y:S02]  /*4390*/  UIMAD UR8, UR42, UR11, UR6 ;  /* 0x0000000b2a0872a4 */ /* 0x000fe4000f8e0206 */
[----:B------:R-:W-:Y:S04]  /*43a0*/  @!UP0 USEL UR4, UR5, UR4, !UP4 ;  /* 0x0000000405048287 */ /* 0x000fe8000e000000 */
[----:B------:R-:W-:Y:S02]  /*43b0*/  @!UP0 UIMAD UR8, UR7, UR8, UR4 ;  /* 0x00000008070882a4 */ /* 0x000fe4000f8e0204 */
[----:B------:R-:W-:Y:S02]  /*43c0*/  @!UP0 UIADD3 UR9, UPT, UPT, UR10, -UR4, URZ ;  /* 0x800000040a098290 */ /* 0x000fe4000fffe0ff */
[----:B------:R-:W-:Y:S02]  /*43d0*/  UIADD3 UR4, UPT, UPT, -UR5, URZ, URZ ;  /* 0x000000ff05047290 */ /* 0x000fe4000fffe1ff */
[----:B------:R-:W-:Y:S02]  /*43e0*/  UIADD3 UR7, UPT, UPT, -UR6, URZ, URZ ;  /* 0x000000ff06077290 */ /* 0x000fe4000fffe1ff */
[----:B------:R-:W-:Y:S02]  /*43f0*/  @!UP0 UIMAD UR6, UR9, UR42, UR5 ;  /* 0x0000002a090682a4 */ /* 0x000fe4000f8e0205 */
[----:B------:R-:W-:Y:S02]  /*4400*/  UIMAD UR14, UR15, UR4, UR14 ;  /* 0x000000040f0e72a4 */ /* 0x000fe4000f8e020e */
[----:B------:R-:W-:Y:S01]  /*4410*/  UIMAD UR13, UR30, UR7, UR13 ;  /* 0x000000071e0d72a4 */ /* 0x000fe2000f8e020d */
[----:B------:R-:W-:Y:S02]  /*4420*/  @!UP0 UMOV UR5, UR8 ;  /* 0x0000000800058c82 */ /* 0x000fe40008000000 */
[----:B------:R-:W-:Y:S02]  /*4430*/  UIMAD UR14, UR5, UR15, UR14 ;  /* 0x0000000f050e72a4 */ /* 0x000fe4000f8e020e */
[----:B------:R-:W-:Y:S11]  /*4440*/  UIMAD UR13, UR6, UR30, UR13 ;  /* 0x0000001e060d72a4 */ /* 0x000ff6000f8e020d */
[----:B------:R-:W-:Y:S01]  /*4450*/  @!UPT UIADD3 URZ, UPT, UPT, URZ, URZ, URZ ;  /* 0x000000fffffff290 */ /* 0x000fe2000fffe0ff */
.L_x_76:
[----:B------:R-:W4:Y:S01]  /*4460*/  @!UP2 LDCU.128 UR8, c[0x0][0xb10] ;  /* 0x00016200ff08a7ac */ /* 0x000f220008000c00 */
[C---:B---3--:R-:W-:Y:S02]  /*4470*/  ISETP.NE.U32.AND P1, PT, R4.reuse, RZ, PT ;  /* 0x000000ff0400720c */ /* 0x048fe40003f25070 */
[----:B------:R-:W-:Y:S02]  /*4480*/  ISETP.NE.U32.AND P0, PT, R4, RZ, PT ;  /* 0x000000ff0400720c */ /* 0x000fe40003f05070 */
[C---:B------:R-:W-:Y:S02]  /*4490*/  ISETP.NE.AND.EX P1, PT, R5.reuse, RZ, PT, P1 ;  /* 0x000000ff0500720c */ /* 0x040fe40003f25310 */
[----:B------:R-:W-:Y:S01]  /*44a0*/  ISETP.NE.AND.EX P0, PT, R5, RZ, PT, P0 ;  /* 0x000000ff0500720c */ /* 0x000fe20003f05300 */
[----:B------:R-:W3:Y:S01]  /*44b0*/  @!UP2 LDCU UR5, c[0x0][0xb0c] ;  /* 0x00016180ff05a7ac */ /* 0x000ee20008000800 */
[----:B------:R-:W-:Y:S01]  /*44c0*/  SHF.L.U32 R9, R15, 0x1f, RZ ;  /* 0x0000001f0f097819 */ /* 0x000fe200000006ff */
[----:B------:R-:W-:Y:S02]  /*44d0*/  USHF.L.U32 UR19, UR16, 0x6, URZ ;  /* 0x0000000610137899 */ /* 0x000fe400080006ff */
[----:B------:R-:W-:Y:S02]  /*44e0*/  USHF.L.U32 UR18, UR20, 0x7, URZ ;  /* 0x0000000714127899 */ /* 0x000fe400080006ff */
[----:B----4-:R-:W-:Y:S07]  /*44f0*/  UIMAD.WIDE.U32 UR6, UR14, UR8, URZ ;  /* 0x000000080e0672a5 */ /* 0x010fee000f8e00ff */
[----:B------:R-:W-:Y:S01]  /*4500*/  @!UP2 UMOV UR4, UR7 ;  /* 0x000000070004ac82 */ /* 0x000fe20008000000 */
[----:B---3--:R-:W-:Y:S02]  /*4510*/  @!UP2 UISETP.NE.AND UP0, UPT, UR5, 0x1, UPT ;  /* 0x000000010500a88c */ /* 0x008fe4000bf05270 */
[----:B------:R-:W-:Y:S02]  /*4520*/  @!UP2 USHF.R.U32.HI UR4, URZ, UR9, UR4 ;  /* 0x00000009ff04a299 */ /* 0x000fe40008011604 */
[----:B------:R-:W-:Y:S02]  /*4530*/  UIMAD.WIDE.U32 UR6, UR13, UR11, URZ ;  /* 0x0000000b0d0672a5 */ /* 0x000fe4000f8e00ff */
[----:B------:R-:W-:Y:S02]  /*4540*/  @!UP2 USEL UR8, UR14, UR4, !UP0 ;  /* 0x000000040e08a287 */ /* 0x000fe4000c000000 */
[----:B------:R-:W-:Y:S03]  /*4550*/  @!UP2 UISETP.NE.AND UP0, UPT, UR10, 0x1, UPT ;  /* 0x000000010a00a88c */ /* 0x000fe6000bf05270 */
[----:B------:R-:W-:Y:S02]  /*4560*/  @!UP2 UMOV UR6, UR7 ;  /* 0x000000070006ac82 */ /* 0x000fe40008000000 */
[----:B------:R-:W3:Y:S02]  /*4570*/  @!UP2 LDCU UR4, c[0x0][0xb20] ;  /* 0x00016400ff04a7ac */ /* 0x000ee40008000800 */
[----:B---3--:R-:W-:Y:S04]  /*4580*/  @!UP2 USHF.R.U32.HI UR6, URZ, UR4, UR6 ;  /* 0x00000004ff06a299 */ /* 0x008fe80008011606 */
[----:B------:R-:W-:Y:S04]  /*4590*/  @!UP2 USEL UR6, UR13, UR6, !UP0 ;  /* 0x000000060d06a287 */ /* 0x000fe8000c000000 */
[----:B------:R-:W-:Y:S02]  /*45a0*/  @!UP2 UIADD3 UR4, UPT, UPT, -UR8, UR6, URZ ;  /* 0x000000060804a290 */ /* 0x000fe4000fffe1ff */
[----:B------:R-:W-:Y:S02]  /*45b0*/  @!UP2 UIADD3 UR6, UPT, UPT, UR8, -UR6, URZ ;  /* 0x800000060806a290 */ /* 0x000fe4000fffe0ff */
[----:B------:R-:W-:Y:S02]  /*45c0*/  @!UP2 UIMAD UR14, UR4, UR5, UR14 ;  /* 0x00000005040ea2a4 */ /* 0x000fe4000f8e020e */
[----:B------:R-:W-:Y:S01]  /*45d0*/  @!UP2 UIMAD UR13, UR6, UR10, UR13 ;  /* 0x0000000a060da2a4 */ /* 0x000fe2000f8e020d */
[----:B------:R-:W-:Y:S11]  /*45e0*/  BRA.U UP3, `(.L_x_77) ;  /* 0x0000000103107547 */ /* 0x000ff6000b800000 */
[----:B--2---:R-:W-:Y:S04]  /*45f0*/  MOV R0, UR38 ;  /* 0x0000002600007c02 */ /* 0x004fe80008000f00 */
[----:B------:R-:W-:Y:S04]  /*4600*/  SHF.L.U32 R11, R0, 0x1f, RZ ;  /* 0x0000001f000b7819 */ /* 0x000fe800000006ff */
[----:B------:R-:W2:Y:S02]  /*4610*/  SYNCS.PHASECHK.TRANS64.TRYWAIT P2, [UR21+0x68], R11 ;  /* 0x0000680bff0075a7 */ /* 0x000ea40008041115 */
[----:B--2---:R-:W-:Y:S05]  /*4620*/  @!P2 BRA `(.L_x_78) ;  /* 0x000000380030a947 */ /* 0x004fea0003800000 */
.L_x_77:
[----:B------:R-:W-:Y:S05]  /*4630*/  @!P1 BRA `(.L_x_79) ;  /* 0x0000000000309947 */ /* 0x000fea0003800000 */
[----:B------:R-:W-:Y:S01]  /*4640*/  ISETP.NE.U32.AND P1, PT, R2, RZ, PT ;  /* 0x000000ff0200720c */ /* 0x000fe20003f25070 */
[----:B------:R-:W3:Y:S01]  /*4650*/  LDCU.64 UR4, c[0x0][0x358] ;  /* 0x00006b00ff0477ac */ /* 0x000ee20008000a00 */
[----:B------:R-:W-:Y:S02]  /*4660*/  IMAD.MOV.U32 R84, RZ, RZ, 0x1 ;  /* 0x00000001ff547424 */ /* 0x000fe400078e00ff */
[----:B------:R-:W-:Y:S11]  /*4670*/  ISETP.NE.AND.EX P1, PT, R3, RZ, PT, P1 ;  /* 0x000000ff0300720c */ /* 0x000ff60003f25310 */
[----:B------:R-:W-:Y:S02]  /*4680*/  @!UPT UIADD3 URZ, UPT, UPT, URZ, URZ, URZ ;  /* 0x000000fffffff290 */ /* 0x000fe4000fffe0ff */
[----:B--2---:R-:W2:Y:S01]  /*4690*/  @P1 LDC.64 R10, c[0x0][0x888] ;  /* 0x00022200ff0a1b82 */ /* 0x004ea20000000a00 */
[----:B------:R-:W-:Y:S04]  /*46a0*/  @P1 IMAD R0, R4, UR36, RZ ;  /* 0x0000002404001c24 */ /* 0x000fe8000f8e02ff */
[----:B--2---:R-:W-:Y:S04]  /*46b0*/  @P1 IMAD.WIDE R10, R0, 0x4, R10 ;  /* 0x00000004000a1825 */ /* 0x004fe800078e020a */
[----:B------:R-:W-:Y:S01]  /*46c0*/  HFMA2 R0, -RZ, RZ, 0, 5.9604644775390625e-08 ;  /* 0x00000001ff007431 */ /* 0x000fe200000001ff */
[----:B---3-5:R3:W5:Y:S04]  /*46d0*/  @P1 LDG.E R41, desc[UR4][R10.64] ;  /* 0x000000040a291981 */ /* 0x028768000c1e1900 */
[----:B------:R-:W-:Y:S01]  /*46e0*/  @!P1 PRMT R84, R0, 0x7610, R84 ;  /* 0x0000761000549816 */ /* 0x000fe20000000054 */
[----:B---3--:R-:W4:Y:S06]  /*46f0*/  @!P1 LDC R41, c[0x0][0x880] ;  /* 0x00022000ff299b82 */ /* 0x008f2c0000000800 */
.L_x_79:
[----:B----45:R-:W-:Y:S01]  /*4700*/  @!P0 FSETP.EQ.AND P1, PT, R41, RZ, PT ;  /* 0x000000ff2900820b */ /* 0x030fe20003f22000 */
[----:B------:R-:W-:Y:S01]  /*4710*/  @!UPT UIADD3 URZ, UPT, UPT, URZ, URZ, URZ ;  /* 0x000000fffffff290 */ /* 0x000fe2000fffe0ff */
[----:B------:R-:W-:Y:S11]  /*4720*/  @!P0 BRA `(.L_x_80) ;  /* 0x0000000000188947 */ /* 0x000ff60003800000 */
[----:B------:R-:W-:Y:S02]  /*4730*/  LOP3.LUT P0, RZ, R84, 0xff, RZ, 0xc0, !PT ;  /* 0x000000ff54ff7812 */ /* 0x000fe4000780c0ff */
[----:B------:R-:W-:Y:S04]  /*4740*/  ISETP.NE.U32.AND P1, PT, R2, RZ, PT ;  /* 0x000000ff0200720c */ /* 0x000fe80003f25070 */
[----:B------:R-:W-:Y:S04]  /*4750*/  ISETP.NE.AND.EX P1, PT, R3, RZ, PT, P1 ;  /* 0x000000ff0300720c */ /* 0x000fe80003f25310 */
[----:B------:R-:W-:Y:S03]  /*4760*/  PLOP3.LUT P1, PT, P1, PT, PT, 0x8, 0x80 ;  /* 0x000000000080781c */ /* 0x000fe60000f2e170 */
[----:B------:R-:W-:Y:S11]  /*4770*/  @P0 FSETP.EQ.AND P1, PT, R41, RZ, PT ;  /* 0x000000ff2900020b */ /* 0x000ff60003f22000 */
[----:B------:R-:W-:Y:S02]  /*4780*/  @!UPT UIADD3 URZ, UPT, UPT, URZ, URZ, URZ ;  /* 0x000000fffffff290 */ /* 0x000fe4000fffe0ff */
.L_x_80:
[----:B------:R-:W3:Y:S01]  /*4790*/  SYNCS.PHASECHK.TRANS64.TRYWAIT P2, [UR21+0x50], R9 ;  /* 0x00005009ff0075a7 */ /* 0x000ee20008041115 */
[----:B------:R-:W-:Y:S04]  /*47a0*/  ELECT P0, URZ, PT ;  /* 0x0000000000ff782f */ /* 0x000fe80003800000 */
[----:B------:R-:W-:Y:S11]  /*47b0*/  PLOP3.LUT P1, PT, P1, P0, PT, 0xf2, 0x2f ;  /* 0x00000000002f781c */ /* 0x000ff60000f21e72 */
[----:B------:R-:W-:Y:S02]  /*47c0*/  @!UPT UIADD3 URZ, UPT, UPT, URZ, URZ, URZ ;  /* 0x000000fffffff290 */ /* 0x000fe4000fffe0ff */
[----:B------:R-:W-:Y:S05]  /*47d0*/  @!P1 IADD3 R8, P0, PT, R16, 0x580, RZ ;  /* 0x0000058010089810 */ /* 0x000fea0007f1e0ff */
[----:B------:R-:W-:Y:S01]  /*47e0*/  @!P1 IMAD.X R6, RZ, RZ, R17, P0 ;  /* 0x000000ffff069224 */ /* 0x000fe200000e0611 */
[----:B---3--:R-:W-:Y:S07]  /*47f0*/  @!P2 BRA `(.L_x_81) ;  /* 0x0000003400d4a947 */ /* 0x008fee0003800000 */
.L_x_142:
[----:B------:R-:W-:Y:S01]  /*4800*/  @!P1 R2UR UR5, R8 ;  /* 0x00000000080592ca */ /* 0x000fe200000e0000 */
[----:B------:R-:W-:Y:S01]  /*4810*/  VOTEU.ALL UP0, P1 ;  /* 0x0000000000ff7886 */ /* 0x000fe20000800000 */
[----:B------:R-:W-:Y:S01]  /*4820*/  @!P1 R2UR UR4, R6 ;  /* 0x00000000060492ca */ /* 0x000fe200000e0000 */
[----:B--2---:R-:W-:Y:S01]  /*4830*/  @!P1 IMAD.MOV.U32 R0, RZ, RZ, 0x1000 ;  /* 0x00001000ff009424 */ /* 0x004fe200078e00ff */
[----:B------:R-:W-:Y:S01]  /*4840*/  UMOV UR6, 0x0 ;  /* 0x0000000000067882 */ /* 0x000fe20000000000 */
[----:B------:R-:W-:Y:S01]  /*4850*/  UMOV UR7, 0x10000000 ;  /* 0x1000000000077882 */ /* 0x000fe20000000000 */
[----:B------:R-:W-:Y:S01]  /*4860*/  @!UP0 UIADD3 UR16, UPT, UPT, UR21, 0x200, URZ ;  /* 0x0000020015108890 */ /* 0x000fe2000fffe0ff */
[----:B------:R-:W-:Y:S01]  /*4870*/  VIADD R14, R14, 0x1 ;  /* 0x000000010e0e7836 */ /* 0x000fe20000000000 */
[----:B------:R-:W-:Y:S01]  /*4880*/  VOTEU.ALL UP0, P1 ;  /* 0x0000000000ff7886 */ /* 0x000fe20000800000 */
[----:B------:R-:W-:Y:S04]  /*4890*/  UMOV UR20, UR36 ;  /* 0x0000002400147c82 */ /* 0x000fe80008000000 */
[----:B------:R-:W-:Y:S02]  /*48a0*/  IMAD.U32 R10, RZ, RZ, UR5 ;  /* 0x00000005ff0a7e24 */ /* 0x000fe4000f8e00ff */
[----:B------:R-:W-:Y:S03]  /*48b0*/  IMAD.U32 R11, RZ, RZ, UR4 ;  /* 0x00000004ff0b7e24 */ /* 0x000fe6000f8e00ff */
[----:B------:R-:W-:Y:S02]  /*48c0*/  @!P1 R2UR UR4, R10 ;  /* 0x000000000a0492ca */ /* 0x000fe400000e0000 */
[----:B------:R-:W-:Y:S11]  /*48d0*/  @!P1 R2UR UR5, R11 ;  /* 0x000000000b0592ca */ /* 0x000ff600000e0000 */
[----:B------:R-:W-:Y:S02]  /*48e0*/  @!UPT UIADD3 URZ, UPT, UPT, URZ, URZ, URZ ;  /* 0x000000fffffff290 */ /* 0x000fe4000fffe0ff */
[----:B------:R2:W-:Y:S01]  /*48f0*/  @!UP0 UTMALDG.3D [UR16], [UR4], desc[UR6] ;  /* 0x00000610040085b4 */ /* 0x0005e20008011000 */
[----:B------:R2:W-:Y:S01]  /*4900*/  @!P1 SYNCS.ARRIVE.TRANS64.RED.A0TR RZ, [UR21+0x40], R0 ;  /* 0x00004000ffff99a7 */ /* 0x0005e20008300415 */
[----:B------:R-:W-:Y:S01]  /*4910*/  SYNCS.ARRIVE.TRANS64.RED.A1T0 RZ, [UR34], RZ ;  /* 0x000000ffffff79a7 */ /* 0x000fe20008100422 */
[----:B------:R-:W3:Y:S02]  /*4920*/  SYNCS.PHASECHK.TRANS64.TRYWAIT P0, [UR21+0x58], R9 ;  /* 0x00005809ff0075a7 */ /* 0x000ee40008001115 */
[----:B--23--:R-:W-:Y:S05]  /*4930*/  @!P0 BRA `(.L_x_82) ;  /* 0x00000034009c8947 */ /* 0x00cfea0003800000 */
.L_x_144:
[----:B------:R-:W-:Y:S01]  /*4940*/  @!P1 IADD3 R6, P0, PT, R16, 0x580, RZ ;  /* 0x0000058010069810 */ /* 0x000fe20007f1e0ff */
[----:B------:R-:W-:Y:S01]  /*4950*/  VOTEU.ALL UP0, P1 ;  /* 0x0000000000ff7886 */ /* 0x000fe20000800000 */
[----:B------:R-:W-:Y:S01]  /*4960*/  UMOV UR6, 0x0 ;  /* 0x0000000000067882 */ /* 0x000fe20000000000 */
[----:B------:R-:W-:Y:S01]  /*4970*/  UMOV UR7, 0x10000000 ;  /* 0x1000000000077882 */ /* 0x000fe20000000000 */
[----:B------:R-:W-:Y:S01]  /*4980*/  @!P1 R2UR UR5, R6 ;  /* 0x00000000060592ca */ /* 0x000fe200000e0000 */
[----:B--2---:R-:W-:Y:S01]  /*4990*/  @!P1 IMAD.X R0, RZ, RZ, R17, P0 ;  /* 0x000000ffff009224 */ /* 0x004fe200000e0611 */
[----:B------:R-:W-:Y:S01]  /*49a0*/  @!UP0 UIADD3 UR10, UPT, UPT, UR18, 0x40, URZ ;  /* 0x00000040120a8890 */ /* 0x000fe2000fffe0ff */
[----:B------:R-:W-:Y:S01]  /*49b0*/  ISETP.NE.AND P0, PT, R14, 0x2, PT ;  /* 0x000000020e00780c */ /* 0x000fe20003f05270 */
[----:B------:R-:W-:Y:S01]  /*49c0*/  @!UP0 UIADD3 UR8, UPT, UPT, UR21, 0x1200, URZ ;  /* 0x0000120015088890 */ /* 0x000fe2000fffe0ff */
[----:B------:R-:W-:Y:S01]  /*49d0*/  LOP3.LUT R15, R15, 0x1, RZ, 0x3c, !PT ;  /* 0x000000010f0f7812 */ /* 0x000fe200078e3cff */
[----:B------:R-:W-:Y:S01]  /*49e0*/  @!UP0 UIADD3 UR9, UPT, UPT, UR21, 0x48, URZ ;  /* 0x0000004815098890 */ /* 0x000fe2000fffe0ff */
[----:B------:R-:W-:Y:S01]  /*49f0*/  @!P1 R2UR UR4, R0 ;  /* 0x00000000000492ca */ /* 0x000fe200000e0000 */
[----:B------:R-:W-:Y:S01]  /*4a00*/  VOTEU.ALL UP0, P1 ;  /* 0x0000000000ff7886 */ /* 0x000fe20000800000 */
[----:B------:R-:W-:Y:S01]  /*4a10*/  UMOV UR11, UR19 ;  /* 0x00000013000b7c82 */ /* 0x000fe20008000000 */
[----:B------:R-:W-:Y:S01]  /*4a20*/  UMOV UR12, UR36 ;  /* 0x00000024000c7c82 */ /* 0x000fe20008000000 */
[----:B------:R-:W-:Y:S01]  /*4a30*/  SEL R0, RZ, 0x1, P0 ;  /* 0x00000001ff007807 */ /* 0x000fe20000000000 */
[----:B------:R-:W-:Y:S01]  /*4a40*/  UIADD3 UR20, UPT, UPT, UR13, UR59, URZ ;  /* 0x0000003b0d147290 */ /* 0x000fe2000fffe0ff */
[----:B------:R-:W-:Y:S01]  /*4a50*/  IMAD.U32 R8, RZ, RZ, UR5 ;  /* 0x00000005ff087e24 */ /* 0x000fe2000f8e00ff */
[----:B------:R-:W-:Y:S01]  /*4a60*/  SEL R14, R14, RZ, P0 ;  /* 0x000000ff0e0e7207 */ /* 0x000fe20000000000 */
[----:B------:R-:W-:Y:S01]  /*4a70*/  UIADD3 UR16, UPT, UPT, UR14, UR62, URZ ;  /* 0x0000003e0e107290 */ /* 0x000fe2000fffe0ff */
[----:B------:R-:W-:Y:S01]  /*4a80*/  LOP3.LUT R13, R13, R0, RZ, 0x3c, !PT ;  /* 0x000000000d0d7212 */ /* 0x000fe200078e3cff */
[----:B------:R-:W-:Y:S01]  /*4a90*/  UPLOP3.LUT UP3, UPT, UPT, UPT, UPT, 0x80, 0x8 ;  /* 0x000000000008789c */ /* 0x000fe20003f6f070 */
[----:B------:R-:W-:Y:S02]  /*4aa0*/  UMOV UR36, UR26 ;  /* 0x0000001a00247c82 */ /* 0x000fe40008000000 */
[----:B------:R-:W-:Y:S01]  /*4ab0*/  IMAD.U32 R9, RZ, RZ, UR4 ;  /* 0x00000004ff097e24 */ /* 0x000fe2000f8e00ff */
[----:B------:R-:W-:Y:S04]  /*4ac0*/  @!P1 R2UR UR4, R8 ;  /* 0x00000000080492ca */ /* 0x000fe800000e0000 */
[----:B------:R-:W-:Y:S11]  /*4ad0*/  @!P1 R2UR UR5, R9 ;  /* 0x00000000090592ca */ /* 0x000ff600000e0000 */
[----:B------:R-:W-:Y:S02]  /*4ae0*/  @!UPT UIADD3 URZ, UPT, UPT, URZ, URZ, URZ ;  /* 0x000000fffffff290 */ /* 0x000fe4000fffe0ff */
[----:B------:R2:W-:Y:S01]  /*4af0*/  @!UP0 UTMALDG.3D [UR8], [UR4], desc[UR6] ;  /* 0x00000608040085b4 */ /* 0x0005e20008011000 */
[----:B------:R2:W-:Y:S01]  /*4b00*/  @!P1 SYNCS.ARRIVE.TRANS64.RED.A0TR RZ, [UR21+0x48], R7 ;  /* 0x00004807ffff99a7 */ /* 0x0005e20008300415 */
[----:B------:R-:W-:Y:S01]  /*4b10*/  SYNCS.ARRIVE.TRANS64.RED.A1T0 RZ, [UR33], RZ ;  /* 0x000000ffffff79a7 */ /* 0x000fe20008100421 */
[----:B------:R-:W-:Y:S05]  /*4b20*/  BRA.U UP1, `(.L_x_83) ;  /* 0xfffffff5012c7547 */ /* 0x000fea000b83ffff */
[----:B------:R-:W-:-:S04]  /*4b30*/  SHF.L.U32 R3, R15, 0x1f, RZ ;  /* 0x0000001f0f037819 */ /* 0x000fc800000006ff */
[----:B------:R-:W3:Y:S02]  /*4b40*/  SYNCS.PHASECHK.TRANS64.TRYWAIT P0, [UR21+0x50], R3 ;  /* 0x00005003ff0075a7 */ /* 0x000ee40008001115 */
[----:B---3--:R-:W-:Y:S05]  /*4b50*/  @!P0 BRA `(.L_x_84) ;  /* 0x00000034002c8947 */ /* 0x008fea0003800000 */
.L_x_146:
[----:B---3--:R-:W-:-:S07]  /*4b60*/  MOV R0, UR21 ;  /* 0x0000001500007c02 */ /* 0x008fce0008000f00 */
.L_x_85:
[----:B---3--:R-:W-:-:S04]  /*4b70*/  SHF.L.U32 R3, R15, 0x1f, RZ ;  /* 0x0000001f0f037819 */ /* 0x008fc800000006ff */
[----:B------:R3:W4:Y:S03]  /*4b80*/  SYNCS.PHASECHK.TRANS64.TRYWAIT P0, [R0+URZ+0x58], R3 ;  /* 0x00005803000075a7 */ /* 0x00072600080011ff */
[----:B----4-:R-:W-:Y:S05]  /*4b90*/  @!P0 NANOSLEEP.SYNCS 0x989680 ;  /* 0x009896800000895d */ /* 0x010fea0003900000 */
[----:B------:R-:W4:Y:S02]  /*4ba0*/  @!P0 SYNCS.PHASECHK.TRANS64 P0, [R0+URZ+0x58], R3 ;  /* 0x00005803000085a7 */ /* 0x000f2400080010ff */
[----:B-12-4-:R-:W-:Y:S05]  /*4bb0*/  @P0 EXIT ;  /* 0x000000000000094d */ /* 0x016fea0003800000 */
[----:B------:R-:W-:Y:S05]  /*4bc0*/  BRA `(.L_x_85) ;  /* 0xfffffffc00e87947 */ /* 0x000fea000383ffff */
.L_x_74:
[----:B------:R-:W-:-:S06]  /*4bd0*/  UISETP.GE.AND UP0, UPT, UR17, 0x4, UPT ;  /* 0x000000041100788c */ /* 0x000fcc000bf06270 */
[----:B------:R-:W-:-:S13]  /*4be0*/  PLOP3.LUT P0, PT, PT, PT, UP0, 0x80, 0x8 ;  /* 0x000000000008781c */ /* 0x000fda0003f0f008 */
[----:B------:R-:W-:Y:S05]  /*4bf0*/  @!P0 EXIT ;  /* 0x000000000000894d */ /* 0x000fea0003800000 */
[----:B------:R-:W1:Y:S08]  /*4c00*/  S2UR UR4, SR_CgaCtaId ;  /* 0x00000000000479c3 */ /* 0x000e700000008800 */
[----:B------:R-:W-:Y:S01]  /*4c10*/  BAR.SYNC.DEFER_BLOCKING 0x6, 0xa0 ;  /* 0x0182800000007b1d */ /* 0x000fe20000010000 */
[C---:B------:R-:W-:Y:S01]  /*4c20*/  IMAD.SHL.U32 R7, R93.reuse, 0x40, RZ ;  /* 0x000000405d077824 */ /* 0x040fe200078e00ff */
[C---:B------:R-:W-:Y:S01]  /*4c30*/  LOP3.LUT R95, R93.reuse, 0x60, RZ, 0xc0, !PT ;  /* 0x000000605d5f7812 */ /* 0x040fe200078ec0ff */
[----:B------:R-:W-:-:S02]  /*4c40*/  IMAD.SHL.U32 R4, R93, 0x20, RZ ;  /* 0x000000205d047824 */ /* 0x000fc400078e00ff */
[----:B------:R-:W-:Y:S02]  /*4c50*/  HFMA2 R36, -RZ, RZ, 0, 0 ;  /* 0x00000000ff247431 */ /* 0x000fe400000001ff */
[----:B------:R-:W-:Y:S01]  /*4c60*/  IMAD.SHL.U32 R6, R93, 0x2, RZ ;  /* 0x000000025d067824 */ /* 0x000fe200078e00ff */
[----:B------:R-:W-:Y:S01]  /*4c70*/  UMOV UR44, 0x400 ;  /* 0x00000400002c7882 */ /* 0x000fe20000000000 */
[----:B------:R-:W2:Y:S01]  /*4c80*/  LDC.64 R82, c[0x0][0x8b0] ;  /* 0x00022c00ff527b82 */ /* 0x000ea20000000a00 */
[----:B------:R-:W-:Y:S01]  /*4c90*/  LOP3.LUT R5, R7, 0x180, RZ, 0xc0, !PT ;  /* 0x0000018007057812 */ /* 0x000fe200078ec0ff */
[----:B------:R-:W-:Y:S01]  /*4ca0*/  IMAD.U32 R37, R93, 0x10000, RZ ;  /* 0x000100005d257824 */ /* 0x000fe200078e00ff */
[----:B------:R-:W-:Y:S01]  /*4cb0*/  LOP3.LUT R4, R4, 0xc00, RZ, 0xc0, !PT ;  /* 0x00000c0004047812 */ /* 0x000fe200078ec0ff */
[----:B------:R-:W-:Y:S01]  /*4cc0*/  IMAD.MOV.U32 R92, RZ, RZ, RZ ;  /* 0x000000ffff5c7224 */ /* 0x000fe200078e00ff */
[----:B------:R-:W-:Y:S01]  /*4cd0*/  LOP3.LUT R6, R5, 0x20, R6, 0xf8, !PT ;  /* 0x0000002005067812 */ /* 0x000fe200078ef806 */
[----:B------:R-:W-:Y:S01]  /*4ce0*/  IMAD.SHL.U32 R5, R93, 0x8, RZ ;  /* 0x000000085d057824 */ /* 0x000fe200078e00ff */
[----:B------:R-:W-:Y:S01]  /*4cf0*/  LOP3.LUT R4, R4, 0x40, R7, 0xf8, !PT ;  /* 0x0000004004047812 */ /* 0x000fe200078ef807 */
[----:B------:R-:W3:Y:S01]  /*4d00*/  LDC.64 R80, c[0x0][0x8a8] ;  /* 0x00022a00ff507b82 */ /* 0x000ee20000000a00 */
[----:B------:R-:W-:Y:S01]  /*4d10*/  LOP3.LUT R37, R37, 0x600000, RZ, 0xc0, !PT ;  /* 0x0060000025257812 */ /* 0x000fe200078ec0ff */
[----:B------:R-:W-:Y:S01]  /*4d20*/  IMAD.MOV.U32 R87, RZ, RZ, RZ ;  /* 0x000000ffff577224 */ /* 0x000fe200078e00ff */
[----:B------:R-:W-:-:S02]  /*4d30*/  LOP3.LUT R5, R6, 0x30, R5, 0x78, !PT ;  /* 0x0000003006057812 */ /* 0x000fc400078e7805 */
[----:B------:R-:W-:Y:S02]  /*4d40*/  CS2R R90, SRZ ;  /* 0x00000000005a7805 */ /* 0x000fe4000001ff00 */
[----:B------:R-:W-:Y:S01]  /*4d50*/  LOP3.LUT R4, R4, 0x200, R7, 0xf8, !PT ;  /* 0x0000020004047812 */ /* 0x000fe200078ef807 */
[----:B------:R-:W-:Y:S01]  /*4d60*/  IMAD.MOV.U32 R89, RZ, RZ, RZ ;  /* 0x000000ffff597224 */ /* 0x000fe200078e00ff */
[----:B------:R-:W-:Y:S01]  /*4d70*/  LOP3.LUT R93, R93, 0x2, RZ, 0xc0, !PT ;  /* 0x000000025d5d7812 */ /* 0x000fe200078ec0ff */
[----:B-1----:R-:W-:Y:S01]  /*4d80*/  ULEA UR44, UR4, UR44, 0x18 ;  /* 0x0000002c042c7291 */ /* 0x002fe2000f8ec0ff */
[----:B------:R-:W-:Y:S01]  /*4d90*/  LOP3.LUT R71, R4, R5, RZ, 0xfc, !PT ;  /* 0x0000000504477212 */ /* 0x000fe200078efcff */
[----:B------:R-:W1:Y:S01]  /*4da0*/  LDCU UR57, c[0x0][0x370] ;  /* 0x00006e00ff3977ac */ /* 0x000e620008000800 */
[----:B------:R-:W-:Y:S01]  /*4db0*/  IADD3 R88, PT, PT, -R93, RZ, RZ ;  /* 0x000000ff5d587210 */ /* 0x000fe20007ffe1ff */
[----:B------:R-:W-:Y:S01]  /*4dc0*/  UIADD3 UR4, UPT, UPT, UR44, 0x2200, URZ ;  /* 0x000022002c047890 */ /* 0x000fe2000fffe0ff */
[----:B------:R-:W4:Y:S04]  /*4dd0*/  LDCU UR43, c[0x0][0xb0c] ;  /* 0x00016180ff2b77ac */ /* 0x000f280008000800 */
[----:B------:R-:W1:Y:S01]  /*4de0*/  LDS R0, [UR44+0x120] ;  /* 0x0001202cff007984 */ /* 0x000e620008000800 */
[----:B------:R-:W-:Y:S01]  /*4df0*/  IMAD.U32 R94, RZ, RZ, UR4 ;  /* 0x00000004ff5e7e24 */ /* 0x000fe2000f8e00ff */
[----:B------:R-:W1:Y:S01]  /*4e00*/  LDCU UR39, c[0x0][0xb30] ;  /* 0x00016600ff2777ac */ /* 0x000e620008000800 */
[----:B------:R-:W1:Y:S01]  /*4e10*/  LDCU.64 UR46, c[0x0][0x888] ;  /* 0x00011100ff2e77ac */ /* 0x000e620008000a00 */
[----:B------:R-:W1:Y:S01]  /*4e20*/  LDCU.64 UR40, c[0x0][0xb28] ;  /* 0x00016500ff2877ac */ /* 0x000e620008000a00 */
[----:B------:R-:W1:Y:S01]  /*4e30*/  LDCU.64 UR60, c[0x0][0x890] ;  /* 0x00011200ff3c77ac */ /* 0x000e620008000a00 */
[----:B------:R-:W1:Y:S01]  /*4e40*/  LDCU.128 UR52, c[0x0][0xb10] ;  /* 0x00016200ff3477ac */ /* 0x000e620008000c00 */
[----:B------:R-:W1:Y:S01]  /*4e50*/  LDCU UR56, c[0x0][0x374] ;  /* 0x00006e80ff3877ac */ /* 0x000e620008000800 */
[----:B------:R-:W-:Y:S01]  /*4e60*/  UIADD3 UR63, UPT, UPT, UR44, 0x200, URZ ;  /* 0x000002002c3f7890 */ /* 0x000fe2000fffe0ff */
[----:B-1234-:R-:W-:-:S11]  /*4e70*/  IMAD.IADD R37, R0, 0x1, R37 ;  /* 0x0000000100257824 */ /* 0x01efd600078e0225 */
.L_x_111:
[----:B------:R-:W-:Y:S02]  /*4e80*/  LEA R3, R87, UR44, 0x3 ;  /* 0x0000002c57037c11 */ /* 0x000fe4000f8e18ff */
[----:B------:R-:W-:Y:S02]  /*4e90*/  SHF.L.U32 R0, R91, 0x1f, RZ ;  /* 0x0000001f5b007819 */ /* 0x000fe400000006ff */
[----:B------:R-:W-:Y:S02]  /*4ea0*/  LEA R5, R87, UR44, 0x4 ;  /* 0x0000002c57057c11 */ /* 0x000fe4000f8e20ff */
[----:B-1----:R-:W1:Y:S02]  /*4eb0*/  SYNCS.PHASECHK.TRANS64.TRYWAIT P0, [R3+URZ+0x70], R0 ;  /* 0x00007000030075a7 */ /* 0x002e6400080011ff */
[----:B-1----:R-:W-:Y:S05]  /*4ec0*/  @!P0 BRA `(.L_x_86) ;  /* 0x0000003000688947 */ /* 0x002fea0003800000 */
.L_x_147:
        /* <DEDUP_REMOVED lines=8> */
[----:B--2---:R-:W-:Y:S11]  /*4f50*/  LOP3.LUT P0, RZ, R6, 0x1, RZ, 0xc0, !PT ;  /* 0x0000000106ff7812 */ /* 0x004ff6000780c0ff */
[----:B------:R-:W-:Y:S02]  /*4f60*/  @!UPT UIADD3 URZ, UPT, UPT, URZ, URZ, URZ ;  /* 0x000000fffffff290 */ /* 0x000fe4000fffe0ff */
[----:B---3--:R-:W-:Y:S01]  /*4f70*/  VOTEU.ANY UP1, P0 ;  /* 0x0000000000ff7886 */ /* 0x008fe20000020100 */
[----:B------:R-:W-:Y:S01]  /*4f80*/  PLOP3.LUT P0, PT, PT, PT, UP1, 0x80, 0x8 ;  /* 0x000000000008781c */ /* 0x000fe20003f0f018 */
[----:B------:R-:W-:Y:S11]  /*4f90*/  UP2UR UR45, UPR, URZ, 0x2 ;  /* 0x00000002ff2d7883 */ /* 0x000ff60008000000 */
[----:B------:R-:W-:Y:S01]  /*4fa0*/  @!UPT UIADD3 URZ, UPT, UPT, URZ, URZ, URZ ;  /* 0x000000fffffff290 */ /* 0x000fe2000fffe0ff */
[----:B-1----:R-:W-:Y:S02]  /*4fb0*/  @P0 SHF.R.U32.HI R0, RZ, 0x10, R5 ;  /* 0x00000010ff000819 */ /* 0x002fe40000011605 */
        /* <DEDUP_REMOVED lines=12> */
[----:B------:R-:W2:Y:S01]  /*5080*/  LDCU UR12, c[0x0][0xb20] ;  /* 0x00016400ff0c77ac */ /* 0x000ea20008000800 */
[----:B------:R-:W-:Y:S02]  /*5090*/  UIMAD.WIDE.U32 UR4, UR56, UR55, URZ ;  /* 0x00000037380472a5 */ /* 0x000fe4000f8e00ff */
[----:B------:R-:W-:Y:S02]  /*50a0*/  UIMAD.WIDE.U32 UR6, UR57, UR52, URZ ;  /* 0x00000034390672a5 */ /* 0x000fe4000f8e00ff */
[----:B------:R-:W-:Y:S02]  /*50b0*/  UISETP.NE.AND UP0, UPT, UR54, 0x1, UPT ;  /* 0x000000013600788c */ /* 0x000fe4000bf05270 */
[----:B------:R-:W-:Y:S02]  /*50c0*/  UIMAD.WIDE.U32 UR8, UR37, UR55, URZ ;  /* 0x00000037250872a5 */ /* 0x000fe4000f8e00ff */
[----:B------:R-:W-:Y:S02]  /*50d0*/  UIMAD.WIDE.U32 UR10, UR38, UR52, URZ ;  /* 0x00000034260a72a5 */ /* 0x000fe4000f8e00ff */
[----:B------:R-:W-:Y:S02]  /*50e0*/  UISETP.NE.AND UP1, UPT, UR43, 0x1, UPT ;  /* 0x000000012b00788c */ /* 0x000fe4000bf25270 */
[----:B------:R-:W-:Y:S01]  /*50f0*/  UISETP.NE.AND UP2, UPT, UR42, 0x1, UPT ;  /* 0x000000012a00788c */ /* 0x000fe2000bf45270 */
[----:B------:R-:W-:Y:S02]  /*5100*/  UMOV UR4, UR5 ;  /* 0x0000000500047c82 */ /* 0x000fe40008000000 */
[----:B--2---:R-:W-:Y:S03]  /*5110*/  USHF.R.U32.HI UR5, URZ, UR12, UR4 ;  /* 0x0000000cff057299 */ /* 0x004fe60008011604 */
[----:B------:R-:W-:Y:S02]  /*5120*/  UMOV UR4, UR7 ;  /* 0x0000000700047c82 */ /* 0x000fe40008000000 */
[----:B------:R-:W-:Y:S02]  /*5130*/  USHF.R.U32.HI UR7, URZ, UR53, UR4 ;  /* 0x00000035ff077299 */ /* 0x000fe40008011604 */
[----:B------:R-:W-:Y:S02]  /*5140*/  USEL UR4, UR56, UR5, !UP0 ;  /* 0x0000000538047287 */ /* 0x000fe4000c000000 */
[----:B------:R-:W-:Y:S01]  /*5150*/  USEL UR7, UR57, UR7, !UP1 ;  /* 0x0000000739077287 */ /* 0x000fe2000c800000 */
[----:B------:R-:W-:Y:S01]  /*5160*/  UMOV UR5, UR9 ;  /* 0x0000000900057c82 */ /* 0x000fe20008000000 */
[----:B------:R-:W-:Y:S02]  /*5170*/  UIMAD.WIDE.U32 UR8, UR4, UR40, URZ ;  /* 0x00000028040872a5 */ /* 0x000fe4000f8e00ff */
[----:B------:R-:W-:Y:S03]  /*5180*/  USHF.R.U32.HI UR6, URZ, UR12, UR5 ;  /* 0x0000000cff067299 */ /* 0x000fe60008011605 */
[----:B------:R-:W-:Y:S01]  /*5190*/  UMOV UR5, UR11 ;  /* 0x0000000b00057c82 */ /* 0x000fe20008000000 */
[----:B------:R-:W-:Y:S02]  /*51a0*/  UIMAD.WIDE.U32 UR10, UR7, UR40, URZ ;  /* 0x00000028070a72a5 */ /* 0x000fe4000f8e00ff */
[----:B------:R-:W-:Y:S02]  /*51b0*/  USHF.R.U32.HI UR12, URZ, UR53, UR5 ;  /* 0x00000035ff0c7299 */ /* 0x000fe40008011605 */
[----:B------:R-:W-:Y:S01]  /*51c0*/  USEL UR6, UR37, UR6, !UP0 ;  /* 0x0000000625067287 */ /* 0x000fe2000c000000 */
[----:B------:R-:W-:Y:S02]  /*51d0*/  UMOV UR5, UR9 ;  /* 0x0000000900057c82 */ /* 0x000fe40008000000 */
[----:B------:R-:W-:Y:S01]  /*51e0*/  UMOV UR10, UR11 ;  /* 0x0000000b000a7c82 */ /* 0x000fe20008000000 */
[----:B------:R-:W-:Y:S02]  /*51f0*/  @UP2 USHF.R.U32.HI UR4, URZ, UR41, UR5 ;  /* 0x00000029ff042299 */ /* 0x000fe40008011605 */
[----:B------:R-:W-:Y:S02]  /*5200*/  @UP2 USHF.R.U32.HI UR7, URZ, UR41, UR10 ;  /* 0x00000029ff072299 */ /* 0x000fe4000801160a */
[----:B------:R-:W-:Y:S02]  /*5210*/  UIMAD UR4, UR42, UR4, URZ ;  /* 0x000000042a0472a4 */ /* 0x000fe4000f8e02ff */
[----:B------:R-:W-:Y:S02]  /*5220*/  UIMAD.WIDE.U32 UR10, UR6, UR40, URZ ;  /* 0x00000028060a72a5 */ /* 0x000fe4000f8e00ff */
[----:B------:R-:W-:Y:S02]  /*5230*/  USEL UR5, UR38, UR12, !UP1 ;  /* 0x0000000c26057287 */ /* 0x000fe4000c800000 */
[----:B------:R-:W-:Y:S02]  /*5240*/  UIMAD UR8, UR42, UR7, URZ ;  /* 0x000000072a0872a4 */ /* 0x000fe4000f8e02ff */
[----:B------:R-:W-:Y:S03]  /*5250*/  UISETP.GE.AND UP0, UPT, UR6, UR4, UPT ;  /* 0x000000040600728c */ /* 0x000fe6000bf06270 */
[----:B------:R-:W-:Y:S01]  /*5260*/  UMOV UR4, UR11 ;  /* 0x0000000b00047c82 */ /* 0x000fe20008000000 */
[----:B------:R-:W-:Y:S02]  /*5270*/  UISETP.GE.OR UP0, UPT, UR5, UR8, UP0 ;  /* 0x000000080500728c */ /* 0x000fe40008706670 */
[----:B------:R-:W-:Y:S02]  /*5280*/  USHF.R.U32.HI UR4, URZ, UR41, UR4 ;  /* 0x00000029ff047299 */ /* 0x000fe40008011604 */
[----:B------:R-:W-:Y:S02]  /*5290*/  UIMAD.WIDE.U32 UR8, UR5, UR40, URZ ;  /* 0x00000028050872a5 */ /* 0x000fe4000f8e00ff */
[----:B------:R-:W-:Y:S02]  /*52a0*/  USEL UR11, UR6, UR4, !UP2 ;  /* 0x00000004060b7287 */ /* 0x000fe4000d000000 */
[----:B------:R-:W-:Y:S02]  /*52b0*/  UIADD3 UR8, UPT, UPT, -UR5, URZ, URZ ;  /* 0x000000ff05087290 */ /* 0x000fe4000fffe1ff */
[----:B------:R-:W-:Y:S01]  /*52c0*/  UIADD3 UR10, UPT, UPT, -UR11, URZ, URZ ;  /* 0x000000ff0b0a7290 */ /* 0x000fe2000fffe1ff */
[----:B------:R-:W-:Y:S01]  /*52d0*/  @!UP0 UMOV UR4, UR9 ;  /* 0x0000000900048c82 */ /* 0x000fe20008000000 */
[----:B------:R-:W-:Y:S02]  /*52e0*/  UIADD3 UR9, UPT, UPT, -UR6, URZ, URZ ;  /* 0x000000ff06097290 */ /* 0x000fe4000fffe1ff */
[----:B------:R-:W-:Y:S02]  /*52f0*/  @!UP0 USHF.R.U32.HI UR4, URZ, UR41, UR4 ;  /* 0x00000029ff048299 */ /* 0x000fe40008011604 */
[----:B------:R-:W-:Y:S02]  /*5300*/  UIMAD UR10, UR42, UR10, UR6 ;  /* 0x0000000a2a0a72a4 */ /* 0x000fe4000f8e0206 */
[----:B------:R-:W-:Y:S04]  /*5310*/  @!UP0 USEL UR4, UR5, UR4, !UP2 ;  /* 0x0000000405048287 */ /* 0x000fe8000d000000 */
[----:B------:R-:W-:Y:S02]  /*5320*/  @!UP0 UIMAD UR10, UR7, UR10, UR4 ;  /* 0x0000000a070a82a4 */ /* 0x000fe4000f8e0204 */
[----:B------:R-:W-:Y:S02]  /*5330*/  @!UP0 UIADD3 UR11, UPT, UPT, UR11, -UR4, URZ ;  /* 0x800000040b0b8290 */ /* 0x000fe4000fffe0ff */
[----:B------:R-:W-:Y:S02]  /*5340*/  UIMAD UR7, UR43, UR8, UR38 ;  /* 0x000000082b0772a4 */ /* 0x000fe4000f8e0226 */
[----:B------:R-:W-:Y:S02]  /*5350*/  @!UP0 UIMAD UR6, UR11, UR42, UR5 ;  /* 0x0000002a0b0682a4 */ /* 0x000fe4000f8e0205 */
[----:B------:R-:W-:Y:S01]  /*5360*/  UIMAD UR4, UR54, UR9, UR37 ;  /* 0x00000009360472a4 */ /* 0x000fe2000f8e0225 */
[----:B------:R-:W-:Y:S02]  /*5370*/  @!UP0 UMOV UR5, UR10 ;  /* 0x0000000a00058c82 */ /* 0x000fe40008000000 */
[----:B------:R-:W-:Y:S02]  /*5380*/  UIMAD UR38, UR5, UR43, UR7 ;  /* 0x0000002b052672a4 */ /* 0x000fe4000f8e0207 */
[----:B------:R-:W-:Y:S11]  /*5390*/  UIMAD UR37, UR6, UR54, UR4 ;  /* 0x00000036062572a4 */ /* 0x000ff6000f8e0204 */
[----:B------:R-:W-:Y:S01]  /*53a0*/  @!UPT UIADD3 URZ, UPT, UPT, URZ, URZ, URZ ;  /* 0x000000fffffff290 */ /* 0x000fe2000fffe0ff */
.L_x_87:
[----:B------:R-:W-:Y:S01]  /*53b0*/  UISETP.NE.AND UP0, UPT, UR39, 0x1, UPT ;  /* 0x000000012700788c */ /* 0x000fe2000bf05270 */
[----:B------:R-:W-:Y:S01]  /*53c0*/  IADD3 R87, PT, PT, R87, 0x1, RZ ;  /* 0x0000000157577810 */ /* 0x000fe20007ffe0ff */
[----:B------:R-:W-:Y:S02]  /*53d0*/  USHF.L.U32 UR50, UR16, 0x6, URZ ;  /* 0x0000000610327899 */ /* 0x000fe400080006ff */
[----:B------:R-:W-:Y:S07]  /*53e0*/  USHF.L.U32 UR49, UR20, 0x7, URZ ;  /* 0x0000000714317899 */ /* 0x000fee00080006ff */
[----:B------:R-:W2:Y:S01]  /*53f0*/  @!UP0 LDCU.128 UR12, c[0x0][0xb10] ;  /* 0x00016200ff0c87ac */ /* 0x000ea20008000c00 */
[----:B------:R-:W3:Y:S01]  /*5400*/  @!UP0 LDCU UR5, c[0x0][0xb0c] ;  /* 0x00016180ff0587ac */ /* 0x000ee20008000800 */
[----:B------:R-:W4:Y:S01]  /*5410*/  @!UP0 LDCU UR10, c[0x0][0xb20] ;  /* 0x00016400ff0a87ac */ /* 0x000f220008000800 */
[----:B--2---:R-:W-:Y:S02]  /*5420*/  UIMAD.WIDE.U32 UR8, UR38, UR12, URZ ;  /* 0x0000000c260872a5 */ /* 0x004fe4000f8e00ff */
[----:B------:R-:W-:Y:S02]  /*5430*/  UIMAD.WIDE.U32 UR6, UR37, UR15, URZ ;  /* 0x0000000f250672a5 */ /* 0x000fe4000f8e00ff */
[----:B------:R-:W-:Y:S03]  /*5440*/  @!UP0 UISETP.NE.AND UP1, UPT, UR14, 0x1, UPT ;  /* 0x000000010e00888c */ /* 0x000fe6000bf25270 */
[----:B------:R-:W-:Y:S01]  /*5450*/  @!UP0 UMOV UR4, UR9 ;  /* 0x0000000900048c82 */ /* 0x000fe20008000000 */
[----:B---3--:R-:W-:Y:S02]  /*5460*/  @!UP0 UISETP.NE.AND UP2, UPT, UR5, 0x1, UPT ;  /* 0x000000010500888c */ /* 0x008fe4000bf45270 */
[----:B------:R-:W-:Y:S01]  /*5470*/  @!UP0 USHF.R.U32.HI UR4, URZ, UR13, UR4 ;  /* 0x0000000dff048299 */ /* 0x000fe20008011604 */
[----:B------:R-:W-:Y:S02]  /*5480*/  @!UP0 UMOV UR6, UR7 ;  /* 0x0000000700068c82 */ /* 0x000fe40008000000 */
[----:B----4-:R-:W-:Y:S02]  /*5490*/  @!UP0 USHF.R.U32.HI UR6, URZ, UR10, UR6 ;  /* 0x0000000aff068299 */ /* 0x010fe40008011606 */
[----:B------:R-:W-:Y:S02]  /*54a0*/  @!UP0 USEL UR7, UR38, UR4, !UP2 ;  /* 0x0000000426078287 */ /* 0x000fe4000d000000 */
[----:B------:R-:W-:Y:S04]  /*54b0*/  @!UP0 USEL UR6, UR37, UR6, !UP1 ;  /* 0x0000000625068287 */ /* 0x000fe8000c800000 */
[----:B------:R-:W-:Y:S02]  /*54c0*/  @!UP0 UIADD3 UR4, UPT, UPT, -UR7, UR6, URZ ;  /* 0x0000000607048290 */ /* 0x000fe4000fffe1ff */
[----:B------:R-:W-:Y:S02]  /*54d0*/  @!UP0 UIADD3 UR6, UPT, UPT, UR7, -UR6, URZ ;  /* 0x8000000607068290 */ /* 0x000fe4000fffe0ff */
[----:B------:R-:W-:Y:S02]  /*54e0*/  @!UP0 UIMAD UR38, UR4, UR5, UR38 ;  /* 0x00000005042682a4 */ /* 0x000fe4000f8e0226 */
[----:B------:R-:W-:Y:S02]  /*54f0*/  @!UP0 UIMAD UR37, UR6, UR14, UR37 ;  /* 0x0000000e062582a4 */ /* 0x000fe4000f8e0225 */
[----:B------:R-:W-:Y:S09]  /*5500*/  ULOP3.LUT UP0, URZ, UR63, 0x1b0, URZ, 0xc0, !UPT ;  /* 0x000001b03fff7892 */ /* 0x000ff2000f80c0ff */
[----:B------:R-:W-:Y:S05]  /*5510*/  BRA.U !UP0, `(.L_x_88) ;  /* 0x0000000108407547 */ /* 0x000fea000b800000 */
[----:B------:R-:W2:Y:S01]  /*5520*/  LDCU.64 UR8, c[0x4][0x80] ;  /* 0x01001000ff0877ac */ /* 0x000ea20008000a00 */
[----:B------:R-:W-:Y:S01]  /*5530*/  MOV R3, 0x0 ;  /* 0x0000000000037802 */ /* 0x000fe20000000f00 */
[----:B------:R-:W-:Y:S02]  /*5540*/  HFMA2 R12, -RZ, RZ, 0, 5.9604644775390625e-08 ;  /* 0x00000001ff0c7431 */ /* 0x000fe400000001ff */
[----:B------:R-:W-:Y:S02]  /*5550*/  IMAD.MOV.U32 R8, RZ, RZ, 0x70 ;  /* 0x00000070ff087424 */ /* 0x000fe400078e00ff */
[----:B------:R-:W-:Y:S01]  /*5560*/  IMAD.MOV.U32 R13, RZ, RZ, RZ ;  /* 0x000000ffff0d7224 */ /* 0x000fe200078e00ff */
[----:B------:R-:W3:Y:S01]  /*5570*/  LDCU.64 UR6, c[0x4][0x88] ;  /* 0x01001100ff0677ac */ /* 0x000ee20008000a00 */
[----:B------:R-:W4:Y:S01]  /*5580*/  LDC.64 R2, c[0x4][R3] ;  /* 0x0100000003027b82 */ /* 0x000f220000000a00 */
[----:B------:R-:W1:Y:S01]  /*5590*/  LDCU.64 UR4, c[0x4][0x8] ;  /* 0x01000100ff0477ac */ /* 0x000e620008000a00 */
[----:B--2---:R-:W-:Y:S01]  /*55a0*/  MOV R5, UR9 ;  /* 0x0000000900057c02 */ /* 0x004fe20008000f00 */
[----:B------:R-:W-:Y:S01]  /*55b0*/  IMAD.U32 R4, RZ, RZ, UR8 ;  /* 0x00000008ff047e24 */ /* 0x000fe2000f8e00ff */
[----:B---3--:R-:W-:Y:S01]  /*55c0*/  MOV R7, UR7 ;  /* 0x0000000700077c02 */ /* 0x008fe20008000f00 */
[----:B------:R-:W-:Y:S01]  /*55d0*/  IMAD.U32 R6, RZ, RZ, UR6 ;  /* 0x00000006ff067e24 */ /* 0x000fe2000f8e00ff */
[----:B-1----:R-:W-:Y:S01]  /*55e0*/  MOV R11, UR5 ;  /* 0x00000005000b7c02 */ /* 0x002fe20008000f00 */
[----:B------:R-:W-:Y:S02]  /*55f0*/  IMAD.U32 R10, RZ, RZ, UR4 ;  /* 0x00000004ff0a7e24 */ /* 0x000fe4000f8e00ff */
[----:B------:R-:W-:Y:S07]  /*5600*/  LEPC R20, `(.L_x_88) ;  /* 0x000000001014794e */ /* 0x000fee0000000000 */
[----:B----45:R-:W-:Y:S05]  /*5610*/  CALL.ABS.NOINC R2 ;  /* 0x0000000002007343 */ /* 0x030fea0003c00000 */
.L_x_88:
[----:B------:R-:W-:Y:S01]  /*5620*/  LOP3.LUT P0, RZ, R94, 0x1b0, RZ, 0xc0, !PT ;  /* 0x000001b05eff7812 */ /* 0x000fe2000780c0ff */
[----:B------:R-:W-:Y:S11]  /*5630*/  BSSY.RECONVERGENT B6, `(.L_x_89) ;  /* 0x0000013000067945 */ /* 0x000ff60003800200 */
[----:B------:R-:W-:Y:S01]  /*5640*/  @!UPT UIADD3 URZ, UPT, UPT, URZ, URZ, URZ ;  /* 0x000000fffffff290 */ /* 0x000fe2000fffe0ff */
[----:B------:R-:W-:Y:S05]  /*5650*/  @!P0 BRA `(.L_x_90) ;  /* 0x0000000000408947 */ /* 0x000fea0003800000 */
        /* <DEDUP_REMOVED lines=16> */
.L_x_90:
[----:B------:R-:W-:Y:S05]  /*5760*/  BSYNC.RECONVERGENT B6 ;  /* 0x0000000000067941 */ /* 0x000fea0003800200 */
.L_x_89:
[----:B------:R-:W-:Y:S01]  /*5770*/  R2UR UR4, R86 ;  /* 0x00000000560472ca */ /* 0x000fe200000e0000 */
[----:B------:R-:W-:Y:S01]  /*5780*/  UISETP.NE.U32.AND UP0, UPT, UR60, URZ, UPT ;  /* 0x000000ff3c00728c */ /* 0x000fe2000bf05070 */
[----:B------:R-:W-:Y:S02]  /*5790*/  ISETP.NE.U32.AND P4, PT, R82, RZ, PT ;  /* 0x000000ff5200720c */ /* 0x000fe40003f85070 */
[----:B------:R-:W-:Y:S01]  /*57a0*/  ISETP.NE.U32.AND P2, PT, RZ, UR46, PT ;  /* 0x0000002eff007c0c */ /* 0x000fe2000bf45070 */
[----:B------:R-:W-:Y:S01]  /*57b0*/  UISETP.NE.AND.EX UP1, UPT, UR61, URZ, UPT, UP0 ;  /* 0x000000ff3d00728c */ /* 0x000fe2000bf25300 */
[----:B------:R-:W-:Y:S01]  /*57c0*/  ISETP.NE.AND.EX P4, PT, R83, RZ, PT, P4 ;  /* 0x000000ff5300720c */ /* 0x000fe20003f85340 */
[----:B------:R-:W-:Y:S01]  /*57d0*/  UPLOP3.LUT UP0, UPT, UPT, UPT, UPT, 0x40, 0x4 ;  /* 0x000000000004789c */ /* 0x000fe20003f0e870 */
[----:B------:R-:W-:Y:S05]  /*57e0*/  ISETP.NE.AND.EX P2, PT, RZ, UR47, PT, P2 ;  /* 0x0000002fff007c0c */ /* 0x000fea000bf45320 */
[----:B------:R-:W-:Y:S06]  /*57f0*/  UISETP.NE.AND UP2, UPT, UR4, URZ, UPT ;  /* 0x000000ff0400728c */ /* 0x000fec000bf45270 */
[----:B------:R-:W-:Y:S05]  /*5800*/  PLOP3.LUT P1, PT, PT, PT, UP2, 0x80, 0x8 ;  /* 0x000000000008781c */ /* 0x000fea0003f2f028 */
[----:B------:R-:W-:Y:S06]  /*5810*/  @UP2 UPLOP3.LUT UP0, UPT, UPT, UPT, UP1, 0x80, 0x8 ;  /* 0x000000000008289c */ /* 0x000fec0003f0f010 */
[----:B------:R-:W-:Y:S01]  /*5820*/  PLOP3.LUT P0, PT, PT, PT, UP0, 0x80, 0x8 ;  /* 0x000000000008781c */ /* 0x000fe20003f0f008 */
[----:B------:R-:W-:Y:S01]  /*5830*/  @!UPT UIADD3 URZ, UPT, UPT, URZ, URZ, URZ ;  /* 0x000000fffffff290 */ /* 0x000fe2000fffe0ff */
[----:B------:R-:W-:Y:S11]  /*5840*/  BRA.U !UP1, `(.L_x_91) ;  /* 0x00000001093c7547 */ /* 0x000ff6000b800000 */
[----:B------:R-:W-:Y:S01]  /*5850*/  UISETP.NE.U32.AND UP0, UPT, UR46, URZ, UPT ;  /* 0x000000ff2e00728c */ /* 0x000fe2000bf05070 */
[----:B-1----:R-:W-:Y:S01]  /*5860*/  HFMA2 R0, -RZ, RZ, 0, 5.9604644775390625e-08 ;  /* 0x00000001ff007431 */ /* 0x002fe200000001ff */
[----:B------:R-:W1:Y:S01]  /*5870*/  LDCU.64 UR8, c[0x0][0x358] ;  /* 0x00006b00ff0877ac */ /* 0x000e620008000a00 */
[----:B------:R-:W-:Y:S01]  /*5880*/  IMAD.MOV.U32 R84, RZ, RZ, 0x1 ;  /* 0x00000001ff547424 */ /* 0x000fe200078e00ff */
[----:B------:R-:W-:Y:S06]  /*5890*/  UISETP.NE.AND.EX UP0, UPT, UR47, URZ, UPT, UP0 ;  /* 0x000000ff2f00728c */ /* 0x000fec000bf05300 */
[----:B------:R-:W-:Y:S05]  /*58a0*/  PLOP3.LUT P3, PT, PT, PT, UP0, 0x80, 0x8 ;  /* 0x000000000008781c */ /* 0x000fea0003f6f008 */
[----:B------:R-:W2:Y:S01]  /*58b0*/  @UP0 LDCU.64 UR4, c[0x0][0x888] ;  /* 0x00011100ff0407ac */ /* 0x000ea20008000a00 */
[----:B------:R-:W-:Y:S07]  /*58c0*/  @UP0 UIMAD UR6, UR36, UR60, URZ ;  /* 0x0000003c240602a4 */ /* 0x000fee000f8e02ff */
[----:B------:R-:W-:Y:S01]  /*58d0*/  @!P3 PRMT R84, R0, 0x7610, R84 ;  /* 0x000076100054b816 */ /* 0x000fe20000000054 */
[----:B--2---:R-:W-:Y:S06]  /*58e0*/  @UP0 UIMAD.WIDE UR4, UR6, 0x4, UR4 ;  /* 0x00000004060408a5 */ /* 0x004fec000f8e0204 */
[----:B------:R-:W-:Y:S01]  /*58f0*/  IMAD.U32 R2, RZ, RZ, UR4 ;  /* 0x00000004ff027e24 */ /* 0x000fe2000f8e00ff */
[----:B------:R-:W-:Y:S04]  /*5900*/  MOV R3, UR5 ;  /* 0x0000000500037c02 */ /* 0x000fe80008000f00 */
[----:B------:R-:W2:Y:S01]  /*5910*/  @!UP0 LDCU UR4, c[0x0][0x880] ;  /* 0x00011000ff0487ac */ /* 0x000ea20008000800 */
[----:B-1---5:R3:W5:Y:S02]  /*5920*/  @P3 LDG.E R41, desc[UR8][R2.64] ;  /* 0x0000000802293981 */ /* 0x022764000c1e1900 */
[----:B--23--:R-:W-:Y:S02]  /*5930*/  @!P3 IMAD.U32 R41, RZ, RZ, UR4 ;  /* 0x00000004ff29be24 */ /* 0x00cfe4000f8e00ff */
.L_x_91:
[----:B------:R-:W-:Y:S05]  /*5940*/  @!P4 BRA `(.L_x_92) ;  /* 0x000000000024c947 */ /* 0x000fea0003800000 */
[----:B------:R-:W-:Y:S01]  /*5950*/  ISETP.NE.U32.AND P3, PT, R80, RZ, PT ;  /* 0x000000ff5000720c */ /* 0x000fe20003f65070 */
[----:B------:R-:W2:Y:S03]  /*5960*/  LDCU.64 UR4, c[0x0][0x358] ;  /* 0x00006b00ff0477ac */ /* 0x000ea60008000a00 */
[----:B------:R-:W-:Y:S11]  /*5970*/  ISETP.NE.AND.EX P3, PT, R81, RZ, PT, P3 ;  /* 0x000000ff5100720c */ /* 0x000ff60003f65330 */
[----:B------:R-:W-:Y:S02]  /*5980*/  @!UPT UIADD3 URZ, UPT, UPT, URZ, URZ, URZ ;  /* 0x000000fffffff290 */ /* 0x000fe4000fffe0ff */
[----:B------:R-:W3:Y:S01]  /*5990*/  @P3 LDC.64 R2, c[0x0][0x8a8] ;  /* 0x00022a00ff023b82 */ /* 0x000ee20000000a00 */
[----:B-1----:R-:W-:Y:S04]  /*59a0*/  @P3 IMAD R0, R82, UR36, RZ ;  /* 0x0000002452003c24 */ /* 0x002fe8000f8e02ff */
[----:B---3--:R-:W-:Y:S05]  /*59b0*/  @P3 IMAD.WIDE R2, R0, 0x4, R2 ;  /* 0x0000000400023825 */ /* 0x008fea00078e0202 */
[----:B--2--5:R2:W5:Y:S02]  /*59c0*/  @P3 LDG.E R38, desc[UR4][R2.64] ;  /* 0x0000000402263981 */ /* 0x024564000c1e1900 */
[----:B--2---:R-:W3:Y:S02]  /*59d0*/  @!P3 LDC R38, c[0x0][0x8a0] ;  /* 0x00022800ff26bb82 */ /* 0x004ee40000000800 */
.L_x_92:
[----:B-----5:R-:W-:Y:S01]  /*59e0*/  FSETP.NEU.AND P4, PT, R41, RZ, PT ;  /* 0x000000ff2900720b */ /* 0x020fe20003f8d000 */
[----:B------:R-:W-:Y:S01]  /*59f0*/  BSSY B1, `(.L_x_93) ;  /* 0x0000042000017945 */ /* 0x000fe20003800000 */
[----:B------:R-:W-:Y:S01]  /*5a00*/  SEL R5, RZ, 0xffffffff, P2 ;  /* 0xffffffffff057807 */ /* 0x000fe20001000000 */
[----:B------:R-:W-:Y:S01]  /*5a10*/  IMAD.MOV.U32 R102, RZ, RZ, 0x1 ;  /* 0x00000001ff667424 */ /* 0x000fe200078e00ff */
[----:B------:R-:W-:Y:S02]  /*5a20*/  LOP3.LUT P3, RZ, R84, 0xff, RZ, 0xc0, !PT ;  /* 0x000000ff54ff7812 */ /* 0x000fe4000786c0ff */
[----:B------:R-:W-:Y:S02]  /*5a30*/  CS2R R78, SRZ ;  /* 0x00000000004e7805 */ /* 0x000fe4000001ff00 */
[----:B------:R-:W-:Y:S02]  /*5a40*/  @P1 SEL R4, RZ, 0xffffffff, P4 ;  /* 0xffffffffff041807 */ /* 0x000fe40002000000 */
[----:B------:R-:W-:Y:S02]  /*5a50*/  CS2R R76, SRZ ;  /* 0x00000000004c7805 */ /* 0x000fe4000001ff00 */
[----:B------:R-:W-:Y:S02]  /*5a60*/  LEA R2, R90, UR44, 0x3 ;  /* 0x0000002c5a027c11 */ /* 0x000fe4000f8e18ff */
[----:B------:R-:W-:Y:S02]  /*5a70*/  CS2R R74, SRZ ;  /* 0x00000000004a7805 */ /* 0x000fe4000001ff00 */
[----:B------:R-:W-:Y:S02]  /*5a80*/  @P0 SEL R4, R5, R4, !P3 ;  /* 0x0000000405040207 */ /* 0x000fe40005800000 */
[----:B------:R-:W-:Y:S02]  /*5a90*/  CS2R R72, SRZ ;  /* 0x0000000000487805 */ /* 0x000fe4000001ff00 */
[----:B------:R-:W-:Y:S02]  /*5aa0*/  LEA R100, R36, UR44, 0x3 ;  /* 0x0000002c24647c11 */ /* 0x000fe4000f8e18ff */
[----:B------:R-:W-:Y:S02]  /*5ab0*/  @P1 LOP3.LUT R4, R4, 0x1, RZ, 0xc0, !PT ;  /* 0x0000000104041812 */ /* 0x000fe400078ec0ff */
[----:B------:R-:W-:Y:S02]  /*5ac0*/  SHF.L.U32 R3, R92, 0x1f, RZ ;  /* 0x0000001f5c037819 */ /* 0x000fe400000006ff */
[----:B------:R-:W-:Y:S02]  /*5ad0*/  ISETP.NE.U32.OR P6, PT, R4, 0x1, !P1 ;  /* 0x000000010400780c */ /* 0x000fe40004fc5470 */
[----:B------:R-:W-:Y:S02]  /*5ae0*/  PLOP3.LUT P2, PT, PT, PT, UP1, 0x80, 0x8 ;  /* 0x000000000008781c */ /* 0x000fe40003f4f018 */
[C---:B------:R-:W-:Y:S02]  /*5af0*/  LEA.HI R39, R36.reuse, R36, RZ, 0x1 ;  /* 0x0000002424277211 */ /* 0x040fe400078f08ff */
[----:B------:R-:W-:Y:S02]  /*5b00*/  SEL R4, RZ, 0xffffffff, P4 ;  /* 0xffffffffff047807 */ /* 0x000fe40002000000 */
[----:B------:R-:W-:Y:S01]  /*5b10*/  P2R R96, PR, RZ, 0x40 ;  /* 0x00000040ff607803 */ /* 0x000fe20000000000 */
[C---:B-1----:R-:W-:Y:S01]  /*5b20*/  IMAD.SHL.U32 R0, R39.reuse, 0x40, RZ ;  /* 0x0000004027007824 */ /* 0x042fe200078e00ff */
[----:B------:R-:W-:Y:S03]  /*5b30*/  LOP3.LUT R39, R39, 0xffe, RZ, 0xc0, !PT ;  /* 0x00000ffe27277812 */ /* 0x000fe600078ec0ff */
[----:B------:R-:W-:Y:S02]  /*5b40*/  @P6 SHF.L.U32 R7, R89, 0x1f, RZ ;  /* 0x0000001f59076819 */ /* 0x000fe400000006ff */
[----:B------:R-:W-:Y:S01]  /*5b50*/  @P2 SEL R4, R5, R4, !P3 ;  /* 0x0000000405042207 */ /* 0x000fe20005800000 */
[----:B------:R-:W-:Y:S01]  /*5b60*/  IMAD.IADD R39, R36, 0x1, -R39 ;  /* 0x0000000124277824 */ /* 0x000fe200078e0a27 */
[----:B------:R-:W1:Y:S01]  /*5b70*/  @P6 SYNCS.PHASECHK.TRANS64.TRYWAIT P1, [R2+URZ+0x40], R7 ;  /* 0x00004007020065a7 */ /* 0x000e6200080211ff */
[----:B------:R-:W-:Y:S02]  /*5b80*/  LOP3.LUT R0, R0, 0xffffff80, RZ, 0xc0, !PT ;  /* 0xffffff8000007812 */ /* 0x000fe400078ec0ff */
[----:B------:R-:W-:Y:S03]  /*5b90*/  LOP3.LUT R4, R4, 0x1, RZ, 0xc0, !PT ;  /* 0x0000000104047812 */ /* 0x000fe600078ec0ff */
[----:B------:R-:W-:Y:S01]  /*5ba0*/  IMAD.IADD R0, R37, 0x1, R0 ;  /* 0x0000000125007824 */ /* 0x000fe200078e0200 */
[----:B------:R-:W-:Y:S03]  /*5bb0*/  ISETP.NE.U32.AND P5, PT, R4, 0x1, PT ;  /* 0x000000010400780c */ /* 0x000fe60003fa5070 */
[----:B------:R-:W-:Y:S01]  /*5bc0*/  IMAD R39, R39, 0x100000, R0 ;  /* 0x0010000027277824 */ /* 0x000fe200078e0200 */
[----:B------:R-:W-:Y:S01]  /*5bd0*/  P2R R103, PR, RZ, 0x20 ;  /* 0x00000020ff677803 */ /* 0x000fe20000000000 */
[----:B------:R2:W4:Y:S01]  /*5be0*/  SYNCS.PHASECHK.TRANS64.TRYWAIT P0, [R100+URZ+0x90], R3 ;  /* 0x00009003640075a7 */ /* 0x00052200080011ff */
[----:B-1----:R-:W-:Y:S01]  /*5bf0*/  @P6 SEL R102, RZ, 0x1, !P1 ;  /* 0x00000001ff666807 */ /* 0x002fe20004800000 */
[----:B--2---:R-:W-:Y:S06]  /*5c00*/  @!P6 BRA `(.L_x_94) ;  /* 0x000000000080e947 */ /* 0x004fec0003800000 */
[----:B------:R-:W-:Y:S01]  /*5c10*/  @P5 IMAD R6, R90, 0x1000, R71 ;  /* 0x000010005a065824 */ /* 0x000fe200078e0247 */
[----:B------:R-:W1:Y:S01]  /*5c20*/  S2R R0, SR_CgaCtaId ;  /* 0x0000000000007919 */ /* 0x000e620000008800 */
[----:B------:R-:W-:Y:S01]  /*5c30*/  ISETP.NE.AND P1, PT, R102, RZ, PT ;  /* 0x000000ff6600720c */ /* 0x000fe20003f25270 */
[----:B------:R-:W-:Y:S01]  /*5c40*/  BSSY B0, `(.L_x_95) ;  /* 0x000000b000007945 */ /* 0x000fe20003800000 */
[----:B------:R-:W-:Y:S01]  /*5c50*/  @P5 VIADD R4, R6, UR44 ;  /* 0x0000002c06045c36 */ /* 0x000fe20008000000 */
[----:B------:R-:W-:Y:S02]  /*5c60*/  CS2R R74, SRZ ;  /* 0x00000000004a7805 */ /* 0x000fe4000001ff00 */
[----:B------:R-:W-:Y:S02]  /*5c70*/  CS2R R72, SRZ ;  /* 0x0000000000487805 */ /* 0x000fe4000001ff00 */
[----:B------:R-:W-:Y:S01]  /*5c80*/  CS2R R78, SRZ ;  /* 0x00000000004e7805 */ /* 0x000fe2000001ff00 */
[----:B------:R-:W-:Y:S01]  /*5c90*/  @P5 IMAD R4, R93, -0x10, R4 ;  /* 0xfffffff05d045824 */ /* 0x000fe200078e0204 */
[----:B------:R-:W-:Y:S04]  /*5ca0*/  CS2R R76, SRZ ;  /* 0x00000000004c7805 */ /* 0x000fe8000001ff00 */
[----:B------:R-:W-:Y:S05]  /*5cb0*/  @P1 BRA `(.L_x_96) ;  /* 0x00000000000c1947 */ /* 0x000fea0003800000 */
[----:B------:R-:W-:Y:S04]  /*5cc0*/  SHF.L.U32 R5, R89, 0x1f, RZ ;  /* 0x0000001f59057819 */ /* 0x000fe800000006ff */
[----:B------:R-:W2:Y:S02]  /*5cd0*/  SYNCS.PHASECHK.TRANS64.TRYWAIT P1, [R2+URZ+0x40], R5 ;  /* 0x00004005020075a7 */ /* 0x000ea400080211ff */
[----:B--2---:R-:W-:Y:S05]  /*5ce0*/  @!P1 BRA `(.L_x_97) ;  /* 0x0000002000f49947 */ /* 0x004fea0003800000 */
.L_x_96:
[----:B------:R-:W-:Y:S05]  /*5cf0*/  BSYNC B0 ;  /* 0x0000000000007941 */ /* 0x000fea0003800000 */
.L_x_95:
[----:B------:R-:W-:Y:S01]  /*5d00*/  ISETP.NE.AND P1, PT, R103, RZ, PT ;  /* 0x000000ff6700720c */ /* 0x000fe20003f25270 */
[----:B--2---:R-:W-:Y:S02]  /*5d10*/  VIADD R5, R2, 0x50 ;  /* 0x0000005002057836 */ /* 0x004fe40000000000 */
[----:B------:R-:W-:Y:S03]  /*5d20*/  VIADD R90, R90, 0x1 ;  /* 0x000000015a5a7836 */ /* 0x000fe60000000000 */
[----:B-1----:R-:W-:Y:S07]  /*5d30*/  PRMT R0, R0, 0x654, R5 ;  /* 0x0000065400007816 */ /* 0x002fee0000000005 */
[----:B------:R1:W2:Y:S04]  /*5d40*/  @P1 LDS.128 R72, [R6+UR44+0x200] ;  /* 0x0002002c06481984 */ /* 0x0002a80008000c00 */
[----:B------:R1:W1:Y:S01]  /*5d50*/  @P1 LDS.128 R76, [R4+0x210] ;  /* 0x00021000044c1984 */ /* 0x0002620000000c00 */
[C---:B------:R-:W-:Y:S01]  /*5d60*/  ISETP.NE.AND P1, PT, R90.reuse, 0x2, PT ;  /* 0x000000025a00780c */ /* 0x040fe20003f25270 */
[----:B------:R-:W-:Y:S01]  /*5d70*/  @!PT LDS RZ, [RZ] ;  /* 0x00000000fffff984 */ /* 0x000fe20000000800 */
[----:B------:R-:W-:Y:S01]  /*5d80*/  @!PT LDS RZ, [RZ] ;  /* 0x00000000fffff984 */ /* 0x000fe20000000800 */
[----:B------:R-:W-:Y:S01]  /*5d90*/  @!PT LDS RZ, [RZ] ;  /* 0x00000000fffff984 */ /* 0x000fe20000000800 */
[----:B------:R-:W-:Y:S01]  /*5da0*/  @!PT LDS RZ, [RZ] ;  /* 0x00000000fffff984 */ /* 0x000fe20000000800 */
[----:B------:R5:W-:Y:S06]  /*5db0*/  MEMBAR.ALL.CTA ;  /* 0x0000000000007992 */ /* 0x000bec0000008000 */
[----:B-----5:R-:W5:Y:S01]  /*5dc0*/  FENCE.VIEW.ASYNC.S ;  /* 0x00000000000073c6 */ /* 0x020f620000000000 */
[----:B------:R-:W-:Y:S01]  /*5dd0*/  SEL R90, R90, RZ, P1 ;  /* 0x000000ff5a5a7207 */ /* 0x000fe20000800000 */
[----:B-----5:R5:W-:Y:S02]  /*5de0*/  SYNCS.ARRIVE.TRANS64.RED.A1T0 RZ, [R0+URZ], RZ ;  /* 0x000000ff00ff79a7 */ /* 0x020be400081004ff */
[----:B-----5:R-:W-:Y:S04]  /*5df0*/  SEL R0, RZ, 0x1, P1 ;  /* 0x00000001ff007807 */ /* 0x020fe80000800000 */
[----:B--2---:R-:W-:Y:S02]  /*5e00*/  LOP3.LUT R89, R89, R0, RZ, 0x3c, !PT ;  /* 0x0000000059597212 */ /* 0x004fe400078e3cff */
.L_x_94:
[----:B------:R-:W-:Y:S05]  /*5e10*/  BSYNC B1 ;  /* 0x0000000000017941 */ /* 0x000fea0003800000 */
.L_x_93:
[----:B------:R-:W-:Y:S04]  /*5e20*/  SHF.R.U32.HI R0, RZ, 0x15, R39 ;  /* 0x00000015ff007819 */ /* 0x000fe80000011627 */
[----:B------:R-:W-:Y:S01]  /*5e30*/  LOP3.LUT P1, RZ, R0, 0x3, R85, 0x48, !PT ;  /* 0x0000000300ff7812 */ /* 0x000fe20007824855 */
[----:B------:R-:W-:Y:S01]  /*5e40*/  @!UPT UIADD3 URZ, UPT, UPT, URZ, URZ, URZ ;  /* 0x000000fffffff290 */ /* 0x000fe2000fffe0ff */
[----:B----4-:R-:W-:Y:S11]  /*5e50*/  @P0 BRA `(.L_x_98) ;  /* 0x0000000000080947 */ /* 0x010ff60003800000 */
[----:B------:R-:W2:Y:S02]  /*5e60*/  SYNCS.PHASECHK.TRANS64.TRYWAIT P0, [R100+URZ+0x90], R3 ;  /* 0x00009003640075a7 */ /* 0x000ea400080011ff */
[----:B--2---:R-:W-:Y:S05]  /*5e70*/  @!P0 BRA `(.L_x_99) ;  /* 0x0000002000a48947 */ /* 0x004fea0003800000 */
.L_x_98:
[----:B------:R-:W-:Y:S05]  /*5e80*/  @!P1 BRA `(.L_x_100) ;  /* 0x0000000000409947 */ /* 0x000fea0003800000 */
[----:B------:R-:W4:Y:S01]  /*5e90*/  LDCU.64 UR8, c[0x4][0x70] ;  /* 0x01000e00ff0877ac */ /* 0x000f220008000a00 */
[----:B--2---:R-:W-:Y:S01]  /*5ea0*/  MOV R3, 0x0 ;  /* 0x0000000000037802 */ /* 0x004fe20000000f00 */
[----:B------:R-:W-:Y:S02]  /*5eb0*/  HFMA2 R12, -RZ, RZ, 0, 5.9604644775390625e-08 ;  /* 0x00000001ff0c7431 */ /* 0x000fe400000001ff */
[----:B------:R-:W-:Y:S02]  /*5ec0*/  IMAD.MOV.U32 R8, RZ, RZ, 0x192 ;  /* 0x00000192ff087424 */ /* 0x000fe400078e00ff */
[----:B------:R-:W-:Y:S01]  /*5ed0*/  IMAD.MOV.U32 R13, RZ, RZ, RZ ;  /* 0x000000ffff0d7224 */ /* 0x000fe200078e00ff */
[----:B------:R-:W2:Y:S01]  /*5ee0*/  LDCU.64 UR6, c[0x4][0x78] ;  /* 0x01000f00ff0677ac */ /* 0x000ea20008000a00 */
[----:B------:R-:W3:Y:S01]  /*5ef0*/  LDC.64 R2, c[0x4][R3] ;  /* 0x0100000003027b82 */ /* 0x000ee20000000a00 */
[----:B------:R-:W5:Y:S01]  /*5f00*/  LDCU.64 UR4, c[0x4][0x10] ;  /* 0x01000200ff0477ac */ /* 0x000f620008000a00 */
[----:B----4-:R-:W-:Y:S01]  /*5f10*/  MOV R5, UR9 ;  /* 0x0000000900057c02 */ /* 0x010fe20008000f00 */
[----:B-1----:R-:W-:Y:S01]  /*5f20*/  IMAD.U32 R4, RZ, RZ, UR8 ;  /* 0x00000008ff047e24 */ /* 0x002fe2000f8e00ff */
[----:B--2---:R-:W-:Y:S01]  /*5f30*/  MOV R7, UR7 ;  /* 0x0000000700077c02 */ /* 0x004fe20008000f00 */
[----:B------:R-:W-:Y:S01]  /*5f40*/  IMAD.U32 R6, RZ, RZ, UR6 ;  /* 0x00000006ff067e24 */ /* 0x000fe2000f8e00ff */
[----:B-----5:R-:W-:Y:S01]  /*5f50*/  MOV R11, UR5 ;  /* 0x00000005000b7c02 */ /* 0x020fe20008000f00 */
[----:B------:R-:W-:Y:S02]  /*5f60*/  IMAD.U32 R10, RZ, RZ, UR4 ;  /* 0x00000004ff0a7e24 */ /* 0x000fe4000f8e00ff */
[----:B------:R-:W-:Y:S07]  /*5f70*/  LEPC R20, `(.L_x_100) ;  /* 0x000000001014794e */ /* 0x000fee0000000000 */
[----:B---3--:R-:W-:Y:S05]  /*5f80*/  CALL.ABS.NOINC R2 ;  /* 0x0000000002007343 */ /* 0x008fea0003c00000 */
.L_x_100:
[-C--:B------:R-:W-:Y:S01]  /*5f90*/  F2FP.F16.E5M2.UNPACK_B R42, R72.reuse ;  /* 0x00000048ff2a723e */ /* 0x080fe200020004ff */
[----:B------:R-:W-:Y:S05]  /*5fa0*/  WARPSYNC.ALL ;  /* 0x0000000000007948 */ /* 0x000fea0003800000 */
[----:B------:R-:W-:Y:S01]  /*5fb0*/  R2UR UR4, R39 ;  /* 0x00000000270472ca */ /* 0x000fe200000e0000 */
[--C-:B------:R-:W-:Y:S01]  /*5fc0*/  HADD2.F32 R40, -RZ, R42.reuse.H0_H0 ;  /* 0x2000002aff287230 */ /* 0x100fe20000004100 */
[----:B------:R-:W-:Y:S01]  /*5fd0*/  F2FP.F16.E5M2.UNPACK_B R43, R72.H1 ;  /* 0x00000048ff2b723e */ /* 0x000fe200030004ff */
[----:B------:R-:W-:Y:S01]  /*5fe0*/  HADD2.F32 R42, -RZ, R42.H1_H1 ;  /* 0x3000002aff2a7230 */ /* 0x000fe20000004100 */
[-C--:B------:R-:W-:Y:S01]  /*5ff0*/  F2FP.F16.E5M2.UNPACK_B R45, R73.reuse ;  /* 0x00000049ff2d723e */ /* 0x080fe200020004ff */
[----:B------:R-:W-:Y:S01]  /*6000*/  BSSY.RECONVERGENT B0, `(.L_x_101) ;  /* 0x0000099000007945 */ /* 0x000fe20003800200 */
[----:B------:R-:W-:Y:S01]  /*6010*/  F2FP.F16.E5M2.UNPACK_B R47, R73.H1 ;  /* 0x00000049ff2f723e */ /* 0x000fe200030004ff */
[--C-:B------:R-:W-:Y:S01]  /*6020*/  HADD2.F32 R44, -RZ, R43.reuse.H0_H0 ;  /* 0x2000002bff2c7230 */ /* 0x100fe20000004100 */
[-C--:B------:R-:W-:Y:S01]  /*6030*/  F2FP.F16.E5M2.UNPACK_B R49, R74.reuse ;  /* 0x0000004aff31723e */ /* 0x080fe200020004ff */
[----:B------:R-:W-:Y:S01]  /*6040*/  HADD2.F32 R46, -RZ, R43.H1_H1 ;  /* 0x3000002bff2e7230 */ /* 0x000fe20000004100 */
[----:B------:R-:W-:Y:S01]  /*6050*/  F2FP.F16.E5M2.UNPACK_B R51, R74.H1 ;  /* 0x0000004aff33723e */ /* 0x000fe200030004ff */
[--C-:B------:R-:W-:Y:S01]  /*6060*/  HADD2.F32 R43, -RZ, R45.reuse.H0_H0 ;  /* 0x2000002dff2b7230 */ /* 0x100fe20000004100 */
[-C--:B------:R-:W-:Y:S01]  /*6070*/  F2FP.F16.E5M2.UNPACK_B R53, R75.reuse ;  /* 0x0000004bff35723e */ /* 0x080fe200020004ff */
[----:B-1----:R-:W-:Y:S01]  /*6080*/  LDTM.16dp32bit_t0_t15.x32 R4, tmem[UR4] ;  /* 0x00000004000479ee */ /* 0x002fe20008a80000 */
[----:B------:R-:W3:Y:S01]  /*6090*/  LDTM.16dp32bit_t16_t31.x32 R4, tmem[UR4+0x20] ;  /* 0x00002004000479ee */ /* 0x000ee20008aa0000 */
[----:B------:R-:W-:Y:S01]  /*60a0*/  ISETP.NE.AND P6, PT, R96, RZ, PT ;  /* 0x000000ff6000720c */ /* 0x000fe20003fc5270 */
[----:B------:R-:W-:Y:S01]  /*60b0*/  HADD2.F32 R48, -RZ, R45.H1_H1 ;  /* 0x3000002dff307230 */ /* 0x000fe20000004100 */
[----:B------:R-:W-:Y:S01]  /*60c0*/  IADD3 R109, PT, PT, R71, UR44, RZ ;  /* 0x0000002c476d7c10 */ /* 0x000fe2000fffe0ff */
[----:B------:R-:W-:Y:S01]  /*60d0*/  HADD2.F32 R52, -RZ, R49.H1_H1 ;  /* 0x30000031ff347230 */ /* 0x000fe20000004100 */
[----:B------:R-:W-:Y:S01]  /*60e0*/  SHF.L.U32 R108, R88, 0x4, RZ ;  /* 0x00000004586c7819 */ /* 0x000fe200000006ff */
[----:B------:R-:W-:Y:S01]  /*60f0*/  HADD2.F32 R56, -RZ, R53.H1_H1 ;  /* 0x30000035ff387230 */ /* 0x000fe20000004100 */
[----:B------:R-:W-:Y:S01]  /*6100*/  F2FP.F16.E5M2.UNPACK_B R55, R75.H1 ;  /* 0x0000004bff37723e */ /* 0x000fe200030004ff */
[--C-:B------:R-:W-:Y:S01]  /*6110*/  HADD2.F32 R45, -RZ, R47.reuse.H0_H0 ;  /* 0x2000002fff2d7230 */ /* 0x100fe20000004100 */
[----:B------:R-:W-:Y:S01]  /*6120*/  IADD3 R101, PT, PT, R109, R108, RZ ;  /* 0x0000006c6d657210 */ /* 0x000fe20007ffe0ff */
[----:B------:R-:W-:Y:S01]  /*6130*/  HADD2.F32 R50, -RZ, R47.H1_H1 ;  /* 0x3000002fff327230 */ /* 0x000fe20000004100 */
[-C--:B------:R-:W-:Y:S01]  /*6140*/  F2FP.F16.E5M2.UNPACK_B R57, R76.reuse ;  /* 0x0000004cff39723e */ /* 0x080fe200020004ff */
[----:B------:R-:W-:Y:S01]  /*6150*/  HADD2.F32 R47, -RZ, R49.H0_H0 ;  /* 0x20000031ff2f7230 */ /* 0x000fe20000004100 */
[----:B------:R-:W-:Y:S01]  /*6160*/  F2FP.F16.E5M2.UNPACK_B R59, R76.H1 ;  /* 0x0000004cff3b723e */ /* 0x000fe200030004ff */
[----:B------:R-:W-:Y:S01]  /*6170*/  HADD2.F32 R49, -RZ, R51.H0_H0 ;  /* 0x20000033ff317230 */ /* 0x000fe20000004100 */
[-C--:B------:R-:W-:Y:S01]  /*6180*/  F2FP.F16.E5M2.UNPACK_B R61, R77.reuse ;  /* 0x0000004dff3d723e */ /* 0x080fe200020004ff */
[----:B------:R-:W-:Y:S01]  /*6190*/  HADD2.F32 R60, -RZ, R57.H1_H1 ;  /* 0x30000039ff3c7230 */ /* 0x000fe20000004100 */
[----:B------:R-:W-:Y:S01]  /*61a0*/  F2FP.F16.E5M2.UNPACK_B R63, R77.H1 ;  /* 0x0000004dff3f723e */ /* 0x000fe200030004ff */
[----:B------:R-:W-:Y:S01]  /*61b0*/  HADD2.F32 R54, -RZ, R51.H1_H1 ;  /* 0x30000033ff367230 */ /* 0x000fe20000004100 */
[-C--:B------:R-:W-:Y:S01]  /*61c0*/  F2FP.F16.E5M2.UNPACK_B R65, R78.reuse ;  /* 0x0000004eff41723e */ /* 0x080fe200020004ff */
[----:B------:R-:W-:Y:S01]  /*61d0*/  HADD2.F32 R51, -RZ, R53.H0_H0 ;  /* 0x20000035ff337230 */ /* 0x000fe20000004100 */
[----:B------:R-:W-:Y:S01]  /*61e0*/  F2FP.F16.E5M2.UNPACK_B R67, R78.H1 ;  /* 0x0000004eff43723e */ /* 0x000fe200030004ff */
[----:B------:R-:W-:Y:S01]  /*61f0*/  HADD2.F32 R64, -RZ, R61.H1_H1 ;  /* 0x3000003dff407230 */ /* 0x000fe20000004100 */
[----:B------:R-:W-:Y:S01]  /*6200*/  ISETP.NE.AND P0, PT, R95, RZ, PT ;  /* 0x000000ff5f00720c */ /* 0x000fe20003f05270 */
[C---:B---3--:R-:W-:Y:S01]  /*6210*/  FMUL R0, R38.reuse, R4 ;  /* 0x0000000426007220 */ /* 0x048fe20000400000 */
[C---:B------:R-:W-:Y:S01]  /*6220*/  FMUL R2, R38.reuse, R5 ;  /* 0x0000000526027220 */ /* 0x040fe20000400000 */
[C---:B------:R-:W-:Y:S01]  /*6230*/  FMUL R4, R38.reuse, R8 ;  /* 0x0000000826047220 */ /* 0x040fe20000400000 */
[C---:B------:R-:W-:Y:S01]  /*6240*/  FMUL R5, R38.reuse, R9 ;  /* 0x0000000926057220 */ /* 0x040fe20000400000 */
[C---:B------:R-:W-:Y:S01]  /*6250*/  FFMA R0, R41.reuse, R40, R0 ;  /* 0x0000002829007223 */ /* 0x040fe20000000000 */
[C---:B------:R-:W-:Y:S01]  /*6260*/  FFMA R2, R41.reuse, R42, R2 ;  /* 0x0000002a29027223 */ /* 0x040fe20000000002 */
[C---:B------:R-:W-:Y:S01]  /*6270*/  FMUL R8, R38.reuse, R12 ;  /* 0x0000000c26087220 */ /* 0x040fe20000400000 */
[C---:B------:R-:W-:Y:S01]  /*6280*/  FMUL R9, R38.reuse, R13 ;  /* 0x0000000d26097220 */ /* 0x040fe20000400000 */
[C---:B------:R-:W-:Y:S01]  /*6290*/  FMUL R12, R38.reuse, R16 ;  /* 0x00000010260c7220 */ /* 0x040fe20000400000 */
[C---:B------:R-:W-:Y:S01]  /*62a0*/  FMUL R13, R38.reuse, R17 ;  /* 0x00000011260d7220 */ /* 0x040fe20000400000 */
[C---:B------:R-:W-:Y:S01]  /*62b0*/  FMUL R16, R38.reuse, R20 ;  /* 0x0000001426107220 */ /* 0x040fe20000400000 */
[C---:B------:R-:W-:Y:S01]  /*62c0*/  FMUL R17, R38.reuse, R21 ;  /* 0x0000001526117220 */ /* 0x040fe20000400000 */
[C---:B------:R-:W-:Y:S01]  /*62d0*/  FMUL R20, R38.reuse, R24 ;  /* 0x0000001826147220 */ /* 0x040fe20000400000 */
[C---:B------:R-:W-:Y:S01]  /*62e0*/  FMUL R21, R38.reuse, R25 ;  /* 0x0000001926157220 */ /* 0x040fe20000400000 */
[----:B------:R-:W-:Y:S02]  /*62f0*/  HADD2.F32 R68, -RZ, R65.H1_H1 ;  /* 0x30000041ff447230 */ /* 0x000fe40000004100 */
[C---:B------:R-:W-:Y:S01]  /*6300*/  FMUL R24, R38.reuse, R28 ;  /* 0x0000001c26187220 */ /* 0x040fe20000400000 */
[C---:B------:R-:W-:Y:S01]  /*6310*/  FMUL R25, R38.reuse, R29 ;  /* 0x0000001d26197220 */ /* 0x040fe20000400000 */
[C---:B------:R-:W-:Y:S01]  /*6320*/  FMUL R28, R38.reuse, R32 ;  /* 0x00000020261c7220 */ /* 0x040fe20000400000 */
[C---:B------:R-:W-:Y:S01]  /*6330*/  FMUL R29, R38.reuse, R33 ;  /* 0x00000021261d7220 */ /* 0x040fe20000400000 */
[C---:B--2---:R-:W-:Y:S01]  /*6340*/  FMUL R3, R38.reuse, R6 ;  /* 0x0000000626037220 */ /* 0x044fe20000400000 */
[C---:B------:R-:W-:Y:S01]  /*6350*/  FMUL R7, R38.reuse, R7 ;  /* 0x0000000726077220 */ /* 0x040fe20000400000 */
[C---:B------:R-:W-:Y:S01]  /*6360*/  FMUL R6, R38.reuse, R10 ;  /* 0x0000000a26067220 */ /* 0x040fe20000400000 */
[C---:B------:R-:W-:Y:S01]  /*6370*/  FMUL R11, R38.reuse, R11 ;  /* 0x0000000b260b7220 */ /* 0x040fe20000400000 */
[C---:B------:R-:W-:Y:S01]  /*6380*/  FFMA R3, R41.reuse, R44, R3 ;  /* 0x0000002c29037223 */ /* 0x040fe20000000003 */
[C---:B------:R-:W-:Y:S01]  /*6390*/  FFMA R7, R41.reuse, R46, R7 ;  /* 0x0000002e29077223 */ /* 0x040fe20000000007 */
[C---:B------:R-:W-:Y:S01]  /*63a0*/  FFMA R4, R41.reuse, R43, R4 ;  /* 0x0000002b29047223 */ /* 0x040fe20000000004 */
[----:B------:R-:W-:Y:S01]  /*63b0*/  F2FP.F16.E5M2.UNPACK_B R40, R79 ;  /* 0x0000004fff28723e */ /* 0x000fe200020004ff */
[C---:B------:R-:W-:Y:S01]  /*63c0*/  FFMA R5, R41.reuse, R48, R5 ;  /* 0x0000003029057223 */ /* 0x040fe20000000005 */
[C---:B------:R-:W-:Y:S01]  /*63d0*/  FFMA R6, R41.reuse, R45, R6 ;  /* 0x0000002d29067223 */ /* 0x040fe20000000006 */
[----:B------:R-:W-:Y:S01]  /*63e0*/  F2FP.F16.E5M2.UNPACK_B R42, R79.H1 ;  /* 0x0000004fff2a723e */ /* 0x000fe200030004ff */
[C---:B------:R-:W-:Y:S01]  /*63f0*/  FFMA R11, R41.reuse, R50, R11 ;  /* 0x00000032290b7223 */ /* 0x040fe2000000000b */
[----:B------:R-:W-:Y:S01]  /*6400*/  FFMA R8, R41, R47, R8 ;  /* 0x0000002f29087223 */ /* 0x000fe20000000008 */
[----:B------:R-:W-:Y:S01]  /*6410*/  F2FP.SATFINITE.E5M2.F32.PACK_AB_MERGE_C R97, R7, R3, RZ ;  /* 0x000000030761723e */ /* 0x000fe200048060ff */
[C---:B------:R-:W-:Y:S01]  /*6420*/  FFMA R9, R41.reuse, R52, R9 ;  /* 0x0000003429097223 */ /* 0x040fe20000000009 */
[----:B------:R-:W-:Y:S01]  /*6430*/  FMUL R10, R38, R14 ;  /* 0x0000000e260a7220 */ /* 0x000fe20000400000 */
[----:B------:R-:W-:Y:S01]  /*6440*/  LEA R109, R90, UR44, 0x3 ;  /* 0x0000002c5a6d7c11 */ /* 0x000fe2000f8e18ff */
[----:B------:R-:W-:Y:S01]  /*6450*/  FMUL R15, R38, R15 ;  /* 0x0000000f260f7220 */ /* 0x000fe20000400000 */
[--C-:B------:R-:W-:Y:S01]  /*6460*/  HADD2.F32 R53, -RZ, R55.reuse.H0_H0 ;  /* 0x20000037ff357230 */ /* 0x100fe20000004100 */
[----:B------:R-:W-:Y:S01]  /*6470*/  F2FP.SATFINITE.E5M2.F32.PACK_AB_MERGE_C R96, R2, R0, R97 ;  /* 0x000000000260723e */ /* 0x000fe20004806061 */
[----:B------:R-:W-:Y:S01]  /*6480*/  FFMA R10, R41, R49, R10 ;  /* 0x00000031290a7223 */ /* 0x000fe2000000000a */
[----:B------:R-:W-:Y:S01]  /*6490*/  F2FP.SATFINITE.E5M2.F32.PACK_AB_MERGE_C R97, R11, R6, RZ ;  /* 0x000000060b61723e */ /* 0x000fe200048060ff */
[C---:B------:R-:W-:Y:S01]  /*64a0*/  FFMA R15, R41.reuse, R54, R15 ;  /* 0x00000036290f7223 */ /* 0x040fe2000000000f */
[C---:B------:R-:W-:Y:S01]  /*64b0*/  FFMA R12, R41.reuse, R51, R12 ;  /* 0x00000033290c7223 */ /* 0x040fe2000000000c */
[----:B------:R-:W-:Y:S01]  /*64c0*/  FFMA R13, R41, R56, R13 ;  /* 0x00000038290d7223 */ /* 0x000fe2000000000d */
[----:B------:R-:W-:Y:S01]  /*64d0*/  F2FP.SATFINITE.E5M2.F32.PACK_AB_MERGE_C R97, R5, R4, R97 ;  /* 0x000000040561723e */ /* 0x000fe20004806061 */
[----:B------:R-:W-:Y:S01]  /*64e0*/  HADD2.F32 R58, -RZ, R55.H1_H1 ;  /* 0x30000037ff3a7230 */ /* 0x000fe20000004100 */
[----:B------:R-:W-:Y:S01]  /*64f0*/  F2FP.SATFINITE.E5M2.F32.PACK_AB_MERGE_C R98, R15, R10, RZ ;  /* 0x0000000a0f62723e */ /* 0x000fe200048060ff */
[----:B------:R-:W-:Y:S02]  /*6500*/  HADD2.F32 R55, -RZ, R57.H0_H0 ;  /* 0x20000039ff377230 */ /* 0x000fe40000004100 */
[C---:B------:R-:W-:Y:S01]  /*6510*/  FMUL R14, R38.reuse, R18 ;  /* 0x00000012260e7220 */ /* 0x040fe20000400000 */
[C---:B------:R-:W-:Y:S01]  /*6520*/  FMUL R19, R38.reuse, R19 ;  /* 0x0000001326137220 */ /* 0x040fe20000400000 */
[--C-:B------:R-:W-:Y:S02]  /*6530*/  HADD2.F32 R57, -RZ, R59.reuse.H0_H0 ;  /* 0x2000003bff397230 */ /* 0x100fe40000004100 */
[C---:B------:R-:W-:Y:S01]  /*6540*/  FMUL R18, R38.reuse, R22 ;  /* 0x0000001626127220 */ /* 0x040fe20000400000 */
[C---:B------:R-:W-:Y:S01]  /*6550*/  FFMA R14, R41.reuse, R53, R14 ;  /* 0x00000035290e7223 */ /* 0x040fe2000000000e */
[----:B------:R-:W-:Y:S02]  /*6560*/  HADD2.F32 R62, -RZ, R59.H1_H1 ;  /* 0x3000003bff3e7230 */ /* 0x000fe40000004100 */
[C---:B------:R-:W-:Y:S01]  /*6570*/  FFMA R19, R41.reuse, R58, R19 ;  /* 0x0000003a29137223 */ /* 0x040fe20000000013 */
[----:B------:R-:W-:Y:S02]  /*6580*/  HADD2.F32 R59, -RZ, R61.H0_H0 ;  /* 0x2000003dff3b7230 */ /* 0x000fe40000004100 */
[C---:B------:R-:W-:Y:S01]  /*6590*/  FMUL R23, R38.reuse, R23 ;  /* 0x0000001726177220 */ /* 0x040fe20000400000 */
[C---:B------:R-:W-:Y:S01]  /*65a0*/  FFMA R16, R41.reuse, R55, R16 ;  /* 0x0000003729107223 */ /* 0x040fe20000000010 */
[C---:B------:R-:W-:Y:S01]  /*65b0*/  FFMA R17, R41.reuse, R60, R17 ;  /* 0x0000003c29117223 */ /* 0x040fe20000000011 */
[--C-:B------:R-:W-:Y:S02]  /*65c0*/  HADD2.F32 R61, -RZ, R63.reuse.H0_H0 ;  /* 0x2000003fff3d7230 */ /* 0x100fe40000004100 */
[C---:B------:R-:W-:Y:S01]  /*65d0*/  FFMA R18, R41.reuse, R57, R18 ;  /* 0x0000003929127223 */ /* 0x040fe20000000012 */
[----:B------:R-:W-:Y:S02]  /*65e0*/  HADD2.F32 R66, -RZ, R63.H1_H1 ;  /* 0x3000003fff427230 */ /* 0x000fe40000004100 */
[C---:B------:R-:W-:Y:S01]  /*65f0*/  FMUL R22, R38.reuse, R26 ;  /* 0x0000001a26167220 */ /* 0x040fe20000400000 */
[----:B------:R-:W-:Y:S02]  /*6600*/  HADD2.F32 R63, -RZ, R65.H0_H0 ;  /* 0x20000041ff3f7230 */ /* 0x000fe40000004100 */
[C---:B------:R-:W-:Y:S01]  /*6610*/  FFMA R23, R41.reuse, R62, R23 ;  /* 0x0000003e29177223 */ /* 0x040fe20000000017 */
[C---:B------:R-:W-:Y:S01]  /*6620*/  FMUL R27, R38.reuse, R27 ;  /* 0x0000001b261b7220 */ /* 0x040fe20000400000 */
[C---:B------:R-:W-:Y:S01]  /*6630*/  FFMA R20, R41.reuse, R59, R20 ;  /* 0x0000003b29147223 */ /* 0x040fe20000000014 */
[C---:B------:R-:W-:Y:S01]  /*6640*/  FFMA R21, R41.reuse, R64, R21 ;  /* 0x0000004029157223 */ /* 0x040fe20000000015 */
[--C-:B------:R-:W-:Y:S02]  /*6650*/  HADD2.F32 R65, -RZ, R67.reuse.H0_H0 ;  /* 0x20000043ff417230 */ /* 0x100fe40000004100 */
[C---:B------:R-:W-:Y:S01]  /*6660*/  FFMA R22, R41.reuse, R61, R22 ;  /* 0x0000003d29167223 */ /* 0x040fe20000000016 */
[----:B------:R-:W-:Y:S02]  /*6670*/  HADD2.F32 R70, -RZ, R67.H1_H1 ;  /* 0x30000043ff467230 */ /* 0x000fe40000004100 */
[C---:B------:R-:W-:Y:S01]  /*6680*/  FMUL R26, R38.reuse, R30 ;  /* 0x0000001e261a7220 */ /* 0x040fe20000400000 */
[--C-:B------:R-:W-:Y:S02]  /*6690*/  HADD2.F32 R67, -RZ, R40.reuse.H0_H0 ;  /* 0x20000028ff437230 */ /* 0x100fe40000004100 */
[C---:B------:R-:W-:Y:S01]  /*66a0*/  FFMA R27, R41.reuse, R66, R27 ;  /* 0x00000042291b7223 */ /* 0x040fe2000000001b */
[C---:B------:R-:W-:Y:S01]  /*66b0*/  FMUL R31, R38.reuse, R31 ;  /* 0x0000001f261f7220 */ /* 0x040fe20000400000 */
[C---:B------:R-:W-:Y:S01]  /*66c0*/  FFMA R24, R41.reuse, R63, R24 ;  /* 0x0000003f29187223 */ /* 0x040fe20000000018 */
[----:B------:R-:W-:Y:S02]  /*66d0*/  HADD2.F32 R40, -RZ, R40.H1_H1 ;  /* 0x30000028ff287230 */ /* 0x000fe40000004100 */
[C---:B------:R-:W-:Y:S01]  /*66e0*/  FFMA R25, R41.reuse, R68, R25 ;  /* 0x0000004429197223 */ /* 0x040fe20000000019 */
[--C-:B------:R-:W-:Y:S02]  /*66f0*/  HADD2.F32 R69, -RZ, R42.reuse.H0_H0 ;  /* 0x2000002aff457230 */ /* 0x100fe40000004100 */
[C---:B------:R-:W-:Y:S01]  /*6700*/  FFMA R26, R41.reuse, R65, R26 ;  /* 0x00000041291a7223 */ /* 0x040fe2000000001a */
[----:B------:R-:W-:Y:S02]  /*6710*/  HADD2.F32 R42, -RZ, R42.H1_H1 ;  /* 0x3000002aff2a7230 */ /* 0x000fe40000004100 */
[C---:B------:R-:W-:Y:S01]  /*6720*/  FMUL R30, R38.reuse, R34 ;  /* 0x00000022261e7220 */ /* 0x040fe20000400000 */
[----:B------:R-:W-:Y:S01]  /*6730*/  FFMA R31, R41, R70, R31 ;  /* 0x00000046291f7223 */ /* 0x000fe2000000001f */
[----:B------:R-:W-:Y:S01]  /*6740*/  FMUL R35, R38, R35 ;  /* 0x0000002326237220 */ /* 0x000fe20000400000 */
[----:B------:R-:W-:Y:S01]  /*6750*/  F2FP.SATFINITE.E5M2.F32.PACK_AB_MERGE_C R99, R19, R14, RZ ;  /* 0x0000000e1363723e */ /* 0x000fe200048060ff */
[C---:B------:R-:W-:Y:S01]  /*6760*/  FFMA R28, R41.reuse, R67, R28 ;  /* 0x00000043291c7223 */ /* 0x040fe2000000001c */
[C---:B------:R-:W-:Y:S01]  /*6770*/  FFMA R29, R41.reuse, R40, R29 ;  /* 0x00000028291d7223 */ /* 0x040fe2000000001d */
[C---:B------:R-:W-:Y:S01]  /*6780*/  FFMA R30, R41.reuse, R69, R30 ;  /* 0x00000045291e7223 */ /* 0x040fe2000000001e */
[----:B------:R-:W-:Y:S01]  /*6790*/  FFMA R35, R41, R42, R35 ;  /* 0x0000002a29237223 */ /* 0x000fe20000000023 */
[----:B------:R-:W-:Y:S02]  /*67a0*/  F2FP.SATFINITE.E5M2.F32.PACK_AB_MERGE_C R98, R9, R8, R98 ;  /* 0x000000080962723e */ /* 0x000fe40004806062 */
[----:B------:R-:W-:Y:S02]  /*67b0*/  F2FP.SATFINITE.E5M2.F32.PACK_AB_MERGE_C R99, R13, R12, R99 ;  /* 0x0000000c0d63723e */ /* 0x000fe40004806063 */
[----:B------:R-:W-:Y:S02]  /*67c0*/  F2FP.SATFINITE.E5M2.F32.PACK_AB_MERGE_C R104, R23, R18, RZ ;  /* 0x000000121768723e */ /* 0x000fe400048060ff */
[----:B------:R-:W-:Y:S01]  /*67d0*/  F2FP.SATFINITE.E5M2.F32.PACK_AB_MERGE_C R105, R27, R22, RZ ;  /* 0x000000161b69723e */ /* 0x000fe200048060ff */
[----:B------:R1:W-:Y:S01]  /*67e0*/  STS.128 [R71+UR44+0x2200], R96 ;  /* 0x0022006047007988 */ /* 0x0003e20008000c2c */
[----:B------:R-:W-:Y:S02]  /*67f0*/  F2FP.SATFINITE.E5M2.F32.PACK_AB_MERGE_C R110, R31, R26, RZ ;  /* 0x0000001a1f6e723e */ /* 0x000fe400048060ff */
[----:B------:R-:W-:Y:S02]  /*6800*/  F2FP.SATFINITE.E5M2.F32.PACK_AB_MERGE_C R111, R35, R30, RZ ;  /* 0x0000001e236f723e */ /* 0x000fe400048060ff */
[----:B------:R-:W-:Y:S02]  /*6810*/  F2FP.SATFINITE.E5M2.F32.PACK_AB_MERGE_C R104, R17, R16, R104 ;  /* 0x000000101168723e */ /* 0x000fe40004806068 */
[----:B------:R-:W-:Y:S02]  /*6820*/  F2FP.SATFINITE.E5M2.F32.PACK_AB_MERGE_C R105, R21, R20, R105 ;  /* 0x000000141569723e */ /* 0x000fe40004806069 */
[----:B------:R-:W-:Y:S02]  /*6830*/  F2FP.SATFINITE.E5M2.F32.PACK_AB_MERGE_C R106, R25, R24, R110 ;  /* 0x00000018196a723e */ /* 0x000fe4000480606e */
[----:B------:R-:W-:Y:S02]  /*6840*/  F2FP.SATFINITE.E5M2.F32.PACK_AB_MERGE_C R107, R29, R28, R111 ;  /* 0x0000001c1d6b723e */ /* 0x000fe4000480606f */
[----:B------:R-:W-:Y:S03]  /*6850*/  @P6 SHF.L.U32 R110, R89, 0x1f, RZ ;  /* 0x0000001f596e6819 */ /* 0x000fe600000006ff */
[----:B------:R1:W-:Y:S01]  /*6860*/  STS.128 [R101+0x2210], R104 ;  /* 0x0022106865007388 */ /* 0x0003e20000000c00 */
[----:B------:R-:W-:Y:S01]  /*6870*/  @!PT LDS RZ, [RZ] ;  /* 0x00000000fffff984 */ /* 0x000fe20000000800 */
[----:B------:R-:W-:Y:S01]  /*6880*/  @!PT LDS RZ, [RZ] ;  /* 0x00000000fffff984 */ /* 0x000fe20000000800 */
[----:B------:R-:W-:Y:S01]  /*6890*/  @!PT LDS RZ, [RZ] ;  /* 0x00000000fffff984 */ /* 0x000fe20000000800 */
[----:B------:R-:W-:Y:S01]  /*68a0*/  @!PT LDS RZ, [RZ] ;  /* 0x00000000fffff984 */ /* 0x000fe20000000800 */
[----:B------:R2:W-:Y:S07]  /*68b0*/  MEMBAR.ALL.CTA ;  /* 0x0000000000007992 */ /* 0x0005ee0000008000 */
[----:B--2---:R-:W2:Y:S02]  /*68c0*/  FENCE.VIEW.ASYNC.S ;  /* 0x00000000000073c6 */ /* 0x004ea40000000000 */
[----:B--2---:R-:W-:Y:S06]  /*68d0*/  BAR.SYNC.DEFER_BLOCKING 0x1, 0x80 ;  /* 0x0042000000007b1d */ /* 0x004fec0000010000 */
[----:B------:R-:W-:Y:S05]  /*68e0*/  @P0 BRA `(.L_x_102) ;  /* 0x0000000000280947 */ /* 0x000fea0003800000 */
[----:B------:R-:W2:Y:S01]  /*68f0*/  LDCU.64 UR6, c[0x0][0x348] ;  /* 0x00006900ff0677ac */ /* 0x000ea20008000a00 */
[----:B------:R-:W-:Y:S01]  /*6900*/  UIADD3 UR4, UPT, UPT, UR44, 0x2200, URZ ;  /* 0x000022002c047890 */ /* 0x000fe2000fffe0ff */
[----:B------:R-:W-:Y:S05]  /*6910*/  UMOV UR51, UR36 ;  /* 0x0000002400337c82 */ /* 0x000fea0008000000 */
[----:B------:R-:W-:Y:S04]  /*6920*/  MOV R94, UR4 ;  /* 0x00000004005e7c02 */ /* 0x000fe80008000f00 */
[----:B------:R-:W-:Y:S01]  /*6930*/  R2UR UR48, R94 ;  /* 0x000000005e3072ca */ /* 0x000fe200000e0000 */
[----:B--2---:R-:W-:Y:S04]  /*6940*/  UIADD3 UR4, UP0, UPT, UR6, 0x680, URZ ;  /* 0x0000068006047890 */ /* 0x004fe8000ff1e0ff */
[----:B------:R-:W-:Y:S09]  /*6950*/  UIADD3.X UR5, UPT, UPT, URZ, UR7, URZ, UP0, !UPT ;  /* 0x00000007ff057290 */ /* 0x000ff200087fe4ff */
[----:B------:R2:W-:Y:S01]  /*6960*/  UTMASTG.3D [UR48], [UR4] ;  /* 0x00000030040073b5 */ /* 0x0005e20008010000 */
[----:B------:R0:W-:Y:S01]  /*6970*/  UTMACMDFLUSH ;  /* 0x00000000000079b7 */ /* 0x0001e20000000000 */
[----:B--2---:R-:W-:Y:S04]  /*6980*/  DEPBAR.LE SB0, 0x1 ;  /* 0x000080400000791a */ /* 0x004fe80000000000 */
.L_x_102:
[----:B------:R-:W-:Y:S05]  /*6990*/  BSYNC.RECONVERGENT B0 ;  /* 0x0000000000007941 */ /* 0x000fea0003800200 */
.L_x_101:
[----:B------:R-:W-:Y:S06]  /*69a0*/  BAR.SYNC.DEFER_BLOCKING 0x1, 0x80 ;  /* 0x0042000000007b1d */ /* 0x000fec0000010000 */
[----:B------:R-:W2:Y:S01]  /*69b0*/  @P6 SYNCS.PHASECHK.TRANS64.TRYWAIT P0, [R109+URZ+0x40], R110 ;  /* 0x0000406e6d0065a7 */ /* 0x000ea200080011ff */
[----:B------:R-:W-:Y:S01]  /*69c0*/  BSSY B1, `(.L_x_103) ;  /* 0x0000020000017945 */ /* 0x000fe20003800000 */
[----:B--2---:R-:W-:Y:S03]  /*69d0*/  @P6 SEL R102, RZ, 0x1, !P0 ;  /* 0x00000001ff666807 */ /* 0x004fe60004000000 */
[----:B------:R-:W-:Y:S05]  /*69e0*/  @!P6 BRA `(.L_x_104) ;  /* 0x000000000074e947 */ /* 0x000fea0003800000 */
[----:B------:R-:W-:Y:S01]  /*69f0*/  ISETP.NE.AND P1, PT, R103, RZ, PT ;  /* 0x000000ff6700720c */ /* 0x000fe20003f25270 */
[----:B------:R-:W2:Y:S01]  /*6a00*/  S2R R0, SR_CgaCtaId ;  /* 0x0000000000007919 */ /* 0x000ea20000008800 */
[----:B------:R-:W-:Y:S01]  /*6a10*/  ISETP.NE.AND P0, PT, R102, RZ, PT ;  /* 0x000000ff6600720c */ /* 0x000fe20003f05270 */
[----:B------:R-:W-:Y:S10]  /*6a20*/  BSSY B0, `(.L_x_105) ;  /* 0x0000008000007945 */ /* 0x000ff40003800000 */
[----:B------:R-:W-:Y:S05]  /*6a30*/  @P1 IMAD R2, R90, 0x1000, R71 ;  /* 0x000010005a021824 */ /* 0x000fea00078e0247 */
[----:B------:R-:W-:Y:S05]  /*6a40*/  @P1 IADD3 R3, PT, PT, R2, UR44, RZ ;  /* 0x0000002c02031c10 */ /* 0x000fea000fffe0ff */
[----:B------:R-:W-:Y:S01]  /*6a50*/  @P1 IMAD.IADD R3, R3, 0x1, R108 ;  /* 0x0000000103031824 */ /* 0x000fe200078e026c */
[----:B------:R-:W-:Y:S06]  /*6a60*/  @P0 BRA `(.L_x_106) ;  /* 0x00000000000c0947 */ /* 0x000fec0003800000 */
[----:B------:R-:W-:Y:S04]  /*6a70*/  SHF.L.U32 R4, R89, 0x1f, RZ ;  /* 0x0000001f59047819 */ /* 0x000fe800000006ff */
[----:B------:R-:W3:Y:S02]  /*6a80*/  SYNCS.PHASECHK.TRANS64.TRYWAIT P0, [R109+URZ+0x40], R4 ;  /* 0x000040046d0075a7 */ /* 0x000ee400080011ff */
[----:B---3--:R-:W-:Y:S05]  /*6a90*/  @!P0 BRA `(.L_x_107) ;  /* 0x0000001400b08947 */ /* 0x008fea0003800000 */
.L_x_106:
[----:B------:R-:W-:Y:S05]  /*6aa0*/  BSYNC B0 ;  /* 0x0000000000007941 */ /* 0x000fea0003800000 */
.L_x_105:
[----:B------:R-:W-:Y:S01]  /*6ab0*/  ISETP.NE.AND P0, PT, R103, RZ, PT ;  /* 0x000000ff6700720c */ /* 0x000fe20003f05270 */
[----:B---3--:R-:W-:Y:S02]  /*6ac0*/  VIADD R109, R109, 0x50 ;  /* 0x000000506d6d7836 */ /* 0x008fe40000000000 */
[----:B------:R-:W-:Y:S03]  /*6ad0*/  VIADD R90, R90, 0x1 ;  /* 0x000000015a5a7836 */ /* 0x000fe60000000000 */
[----:B--2---:R-:W-:Y:S07]  /*6ae0*/  PRMT R0, R0, 0x654, R109 ;  /* 0x0000065400007816 */ /* 0x004fee000000006d */
[----:B------:R2:W3:Y:S04]  /*6af0*/  @P0 LDS.128 R72, [R2+UR44+0x200] ;  /* 0x0002002c02480984 */ /* 0x0004e80008000c00 */
[----:B------:R2:W4:Y:S01]  /*6b00*/  @P0 LDS.128 R76, [R3+0x210] ;  /* 0x00021000034c0984 */ /* 0x0005220000000c00 */
        /* <DEDUP_REMOVED lines=10> */
[----:B--23--:R-:W-:Y:S02]  /*6bb0*/  LOP3.LUT R89, R89, R0, RZ, 0x3c, !PT ;  /* 0x0000000059597212 */ /* 0x00cfe400078e3cff */
.L_x_104:
[----:B------:R-:W-:Y:S05]  /*6bc0*/  BSYNC B1 ;  /* 0x0000000000017941 */ /* 0x000fea0003800000 */
.L_x_103:
[----:B------:R-:W-:Y:S05]  /*6bd0*/  VIADD R0, R39, 0x40 ;  /* 0x0000004027007836 */ /* 0x000fea0000000000 */
[----:B------:R-:W-:Y:S04]  /*6be0*/  SHF.R.U32.HI R0, RZ, 0x15, R0 ;  /* 0x00000015ff007819 */ /* 0x000fe80000011600 */
[----:B------:R-:W-:Y:S11]  /*6bf0*/  LOP3.LUT P0, RZ, R0, 0x3, R85, 0x48, !PT ;  /* 0x0000000300ff7812 */ /* 0x000ff60007804855 */
[----:B------:R-:W-:Y:S02]  /*6c00*/  @!UPT UIADD3 URZ, UPT, UPT, URZ, URZ, URZ ;  /* 0x000000fffffff290 */ /* 0x000fe4000fffe0ff */
[----:B------:R-:W-:Y:S05]  /*6c10*/  @!P0 BRA `(.L_x_108) ;  /* 0x0000000000408947 */ /* 0x000fea0003800000 */
[----:B------:R-:W2:Y:S01]  /*6c20*/  LDCU.64 UR8, c[0x4][0x70] ;  /* 0x01000e00ff0877ac */ /* 0x000ea20008000a00 */
[----:B------:R-:W-:Y:S01]  /*6c30*/  MOV R3, 0x0 ;  /* 0x0000000000037802 */ /* 0x000fe20000000f00 */
[----:B------:R-:W-:Y:S02]  /*6c40*/  HFMA2 R12, -RZ, RZ, 0, 5.9604644775390625e-08 ;  /* 0x00000001ff0c7431 */ /* 0x000fe400000001ff */
[----:B------:R-:W-:Y:S02]  /*6c50*/  IMAD.MOV.U32 R8, RZ, RZ, 0x192 ;  /* 0x00000192ff087424 */ /* 0x000fe400078e00ff */
[----:B------:R-:W-:Y:S01]  /*6c60*/  IMAD.MOV.U32 R13, RZ, RZ, RZ ;  /* 0x000000ffff0d7224 */ /* 0x000fe200078e00ff */
[----:B------:R-:W3:Y:S01]  /*6c70*/  LDCU.64 UR6, c[0x4][0x78] ;  /* 0x01000f00ff0677ac */ /* 0x000ee20008000a00 */
[----:B------:R-:W1:Y:S01]  /*6c80*/  LDC.64 R2, c[0x4][R3] ;  /* 0x0100000003027b82 */ /* 0x000e620000000a00 */
[----:B------:R-:W5:Y:S01]  /*6c90*/  LDCU.64 UR4, c[0x4][0x10] ;  /* 0x01000200ff0477ac */ /* 0x000f620008000a00 */
[----:B--2---:R-:W-:Y:S01]  /*6ca0*/  MOV R5, UR9 ;  /* 0x0000000900057c02 */ /* 0x004fe20008000f00 */
[----:B------:R-:W-:Y:S01]  /*6cb0*/  IMAD.U32 R4, RZ, RZ, UR8 ;  /* 0x00000008ff047e24 */ /* 0x000fe2000f8e00ff */
[----:B---3--:R-:W-:Y:S01]  /*6cc0*/  MOV R7, UR7 ;  /* 0x0000000700077c02 */ /* 0x008fe20008000f00 */
[----:B------:R-:W-:Y:S01]  /*6cd0*/  IMAD.U32 R6, RZ, RZ, UR6 ;  /* 0x00000006ff067e24 */ /* 0x000fe2000f8e00ff */
[----:B-----5:R-:W-:Y:S01]  /*6ce0*/  MOV R11, UR5 ;  /* 0x00000005000b7c02 */ /* 0x020fe20008000f00 */
[----:B------:R-:W-:Y:S02]  /*6cf0*/  IMAD.U32 R10, RZ, RZ, UR4 ;  /* 0x00000004ff0a7e24 */ /* 0x000fe4000f8e00ff */
[----:B------:R-:W-:Y:S07]  /*6d00*/  LEPC R20, `(.L_x_108) ;  /* 0x000000001014794e */ /* 0x000fee0000000000 */
[----:B-1--4-:R-:W-:Y:S05]  /*6d10*/  CALL.ABS.NOINC R2 ;  /* 0x0000000002007343 */ /* 0x012fea0003c00000 */
.L_x_108:
[----:B------:R-:W-:Y:S01]  /*6d20*/  ISETP.NE.AND P0, PT, R95, RZ, PT ;  /* 0x000000ff5f00720c */ /* 0x000fe20003f05270 */
[----:B------:R-:W-:Y:S05]  /*6d30*/  WARPSYNC.ALL ;  /* 0x0000000000007948 */ /* 0x000fea0003800000 */
[----:B------:R-:W-:Y:S01]  /*6d40*/  R2UR UR4, R39 ;  /* 0x00000000270472ca */ /* 0x000fe200000e0000 */
[----:B------:R-:W2:Y:S01]  /*6d50*/  S2UR UR6, SR_CgaCtaId ;  /* 0x00000000000679c3 */ /* 0x000ea20000008800 */
[-C--:B------:R-:W-:Y:S01]  /*6d60*/  F2FP.F16.E5M2.UNPACK_B R42, R72.reuse ;  /* 0x00000048ff2a723e */ /* 0x080fe200020004ff */
[----:B------:R-:W-:Y:S01]  /*6d70*/  BSSY.RECONVERGENT B0, `(.L_x_109) ;  /* 0x000009c000007945 */ /* 0x000fe20003800200 */
[----:B------:R-:W-:Y:S02]  /*6d80*/  F2FP.F16.E5M2.UNPACK_B R72, R72.H1 ;  /* 0x00000048ff48723e */ /* 0x000fe400030004ff */
[-C--:B------:R-:W-:Y:S01]  /*6d90*/  F2FP.F16.E5M2.UNPACK_B R46, R73.reuse ;  /* 0x00000049ff2e723e */ /* 0x080fe200020004ff */
[--C-:B------:R-:W-:Y:S01]  /*6da0*/  HADD2.F32 R40, -RZ, R42.reuse.H0_H0 ;  /* 0x2000002aff287230 */ /* 0x100fe20000004100 */
[----:B------:R-:W-:Y:S01]  /*6db0*/  F2FP.F16.E5M2.UNPACK_B R73, R73.H1 ;  /* 0x00000049ff49723e */ /* 0x000fe200030004ff */
[----:B------:R-:W-:Y:S01]  /*6dc0*/  HADD2.F32 R42, -RZ, R42.H1_H1 ;  /* 0x3000002aff2a7230 */ /* 0x000fe20000004100 */
[-C--:B------:R-:W-:Y:S01]  /*6dd0*/  F2FP.F16.E5M2.UNPACK_B R50, R74.reuse ;  /* 0x0000004aff32723e */ /* 0x080fe200020004ff */
[----:B------:R-:W-:Y:S01]  /*6de0*/  HADD2.F32 R43, -RZ, R72.H0_H0 ;  /* 0x20000048ff2b7230 */ /* 0x000fe20000004100 */
[----:B------:R-:W-:Y:S01]  /*6df0*/  F2FP.F16.E5M2.UNPACK_B R74, R74.H1 ;  /* 0x0000004aff4a723e */ /* 0x000fe200030004ff */
[----:B------:R-:W-:Y:S01]  /*6e00*/  LDTM.16dp32bit_t0_t15.x32 R4, tmem[UR4+0x40] ;  /* 0x00004004000479ee */ /* 0x000fe20008a80000 */
[----:B------:R-:W3:Y:S01]  /*6e10*/  LDTM.16dp32bit_t16_t31.x32 R4, tmem[UR4+0x60] ;  /* 0x00006004000479ee */ /* 0x000ee20008aa0000 */
[----:B------:R-:W-:Y:S01]  /*6e20*/  NOP ;  /* 0x0000000000007918 */ /* 0x000fe20000000000 */
[--C-:B------:R-:W-:Y:S01]  /*6e30*/  HADD2.F32 R45, -RZ, R46.reuse.H0_H0 ;  /* 0x2000002eff2d7230 */ /* 0x100fe20000004100 */
[----:B------:R-:W-:Y:S01]  /*6e40*/  R2UR UR5, R100 ;  /* 0x00000000640572ca */ /* 0x000fe200000e0000 */
[----:B------:R-:W-:Y:S01]  /*6e50*/  HADD2.F32 R46, -RZ, R46.H1_H1 ;  /* 0x3000002eff2e7230 */ /* 0x000fe20000004100 */
[----:B------:R-:W-:Y:S01]  /*6e60*/  F2FP.F16.E5M2.UNPACK_B R54, R75 ;  /* 0x0000004bff36723e */ /* 0x000fe200020004ff */
[--C-:B------:R-:W-:Y:S01]  /*6e70*/  HADD2.F32 R49, -RZ, R50.reuse.H0_H0 ;  /* 0x20000032ff317230 */ /* 0x100fe20000004100 */
[----:B----4-:R-:W-:Y:S01]  /*6e80*/  F2FP.F16.E5M2.UNPACK_B R58, R76 ;  /* 0x0000004cff3a723e */ /* 0x010fe200020004ff */
[----:B------:R-:W-:Y:S01]  /*6e90*/  HADD2.F32 R50, -RZ, R50.H1_H1 ;  /* 0x30000032ff327230 */ /* 0x000fe20000004100 */
[----:B------:R-:W-:Y:S01]  /*6ea0*/  F2FP.F16.E5M2.UNPACK_B R62, R77 ;  /* 0x0000004dff3e723e */ /* 0x000fe200020004ff */
[--C-:B------:R-:W-:Y:S01]  /*6eb0*/  HADD2.F32 R53, -RZ, R54.reuse.H0_H0 ;  /* 0x20000036ff357230 */ /* 0x100fe20000004100 */
[----:B------:R-:W-:Y:S01]  /*6ec0*/  F2FP.F16.E5M2.UNPACK_B R66, R78 ;  /* 0x0000004eff42723e */ /* 0x000fe200020004ff */
[----:B------:R-:W-:Y:S01]  /*6ed0*/  HADD2.F32 R54, -RZ, R54.H1_H1 ;  /* 0x30000036ff367230 */ /* 0x000fe20000004100 */
[----:B------:R-:W-:Y:S01]  /*6ee0*/  F2FP.F16.E5M2.UNPACK_B R69, R79 ;  /* 0x0000004fff45723e */ /* 0x000fe200020004ff */
[--C-:B------:R-:W-:Y:S01]  /*6ef0*/  HADD2.F32 R57, -RZ, R58.reuse.H0_H0 ;  /* 0x2000003aff397230 */ /* 0x100fe20000004100 */
[----:B------:R-:W-:Y:S01]  /*6f00*/  F2FP.F16.E5M2.UNPACK_B R75, R75.H1 ;  /* 0x0000004bff4b723e */ /* 0x000fe200030004ff */
[----:B------:R-:W-:Y:S01]  /*6f10*/  UIADD3 UR4, UPT, UPT, UR5, 0xb0, URZ ;  /* 0x000000b005047890 */ /* 0x000fe2000fffe0ff */
[----:B------:R-:W-:Y:S01]  /*6f20*/  HADD2.F32 R59, -RZ, R58.H1_H1 ;  /* 0x3000003aff3b7230 */ /* 0x000fe20000004100 */
[----:B------:R-:W-:Y:S01]  /*6f30*/  F2FP.F16.E5M2.UNPACK_B R76, R76.H1 ;  /* 0x0000004cff4c723e */ /* 0x000fe200030004ff */
[--C-:B------:R-:W-:Y:S01]  /*6f40*/  HADD2.F32 R61, -RZ, R62.reuse.H0_H0 ;  /* 0x2000003eff3d7230 */ /* 0x100fe20000004100 */
[----:B------:R-:W-:Y:S01]  /*6f50*/  F2FP.F16.E5M2.UNPACK_B R77, R77.H1 ;  /* 0x0000004dff4d723e */ /* 0x000fe200030004ff */
[----:B------:R-:W-:Y:S01]  /*6f60*/  HADD2.F32 R62, -RZ, R62.H1_H1 ;  /* 0x3000003eff3e7230 */ /* 0x000fe20000004100 */
[----:B------:R-:W-:Y:S01]  /*6f70*/  F2FP.F16.E5M2.UNPACK_B R78, R78.H1 ;  /* 0x0000004eff4e723e */ /* 0x000fe200030004ff */
[--C-:B------:R-:W-:Y:S01]  /*6f80*/  HADD2.F32 R65, -RZ, R66.reuse.H0_H0 ;  /* 0x20000042ff417230 */ /* 0x100fe20000004100 */
[----:B--2---:R-:W-:Y:S01]  /*6f90*/  UPRMT UR4, UR6, 0x654, UR4 ;  /* 0x0000065406047896 */ /* 0x004fe20008000004 */
        /* <DEDUP_REMOVED lines=8> */
[----:B------:R-:W-:Y:S01]  /*7020*/  SYNCS.ARRIVE.TRANS64.RED.A1T0 RZ, [UR4], RZ ;  /* 0x000000ffffff79a7 */ /* 0x000fe20008100404 */
        /* <DEDUP_REMOVED lines=15> */
[--C-:B------:R-:W-:Y:S02]  /*7120*/  HADD2.F32 R47, -RZ, R73.reuse.H0_H0 ;  /* 0x20000049ff2f7230 */ /* 0x100fe40000004100 */
[C---:B------:R-:W-:Y:S01]  /*7130*/  FMUL R10, R38.reuse, R10 ;  /* 0x0000000a260a7220 */ /* 0x040fe20000400000 */
[C---:B------:R-:W-:Y:S01]  /*7140*/  FFMA R6, R41.reuse, R43, R6 ;  /* 0x0000002b29067223 */ /* 0x040fe20000000006 */
[----:B------:R-:W-:Y:S02]  /*7150*/  HADD2.F32 R48, -RZ, R73.H1_H1 ;  /* 0x30000049ff307230 */ /* 0x000fe40000004100 */
[C---:B------:R-:W-:Y:S01]  /*7160*/  FFMA R7, R41.reuse, R44, R7 ;  /* 0x0000002c29077223 */ /* 0x040fe20000000007 */
[C---:B------:R-:W-:Y:S01]  /*7170*/  FFMA R8, R41.reuse, R45, R8 ;  /* 0x0000002d29087223 */ /* 0x040fe20000000008 */
[C---:B------:R-:W-:Y:S01]  /*7180*/  FFMA R9, R41.reuse, R46, R9 ;  /* 0x0000002e29097223 */ /* 0x040fe20000000009 */
[----:B------:R-:W-:Y:S01]  /*7190*/  FFMA R10, R41, R47, R10 ;  /* 0x0000002f290a7223 */ /* 0x000fe2000000000a */
[----:B------:R-:W-:Y:S01]  /*71a0*/  HADD2.F32 R43, -RZ, R69.H0_H0 ;  /* 0x20000045ff2b7230 */ /* 0x000fe20000004100 */
[----:B-1----:R-:W-:Y:S01]  /*71b0*/  F2FP.SATFINITE.E5M2.F32.PACK_AB_MERGE_C R96, R7, R6, RZ ;  /* 0x000000060760723e */ /* 0x002fe200048060ff */
[C---:B------:R-:W-:Y:S01]  /*71c0*/  FMUL R11, R38.reuse, R11 ;  /* 0x0000000b260b7220 */ /* 0x040fe20000400000 */
[--C-:B------:R-:W-:Y:S02]  /*71d0*/  HADD2.F32 R51, -RZ, R74.reuse.H0_H0 ;  /* 0x2000004aff337230 */ /* 0x100fe40000004100 */
[C---:B------:R-:W-:Y:S01]  /*71e0*/  FMUL R14, R38.reuse, R14 ;  /* 0x0000000e260e7220 */ /* 0x040fe20000400000 */
[----:B------:R-:W-:Y:S01]  /*71f0*/  HADD2.F32 R52, -RZ, R74.H1_H1 ;  /* 0x3000004aff347230 */ /* 0x000fe20000004100 */
[----:B------:R-:W-:Y:S01]  /*7200*/  F2FP.SATFINITE.E5M2.F32.PACK_AB_MERGE_C R96, R5, R4, R96 ;  /* 0x000000040560723e */ /* 0x000fe20004806060 */
[C---:B------:R-:W-:Y:S01]  /*7210*/  FFMA R11, R41.reuse, R48, R11 ;  /* 0x00000030290b7223 */ /* 0x040fe2000000000b */
[C---:B------:R-:W-:Y:S01]  /*7220*/  FFMA R12, R41.reuse, R49, R12 ;  /* 0x00000031290c7223 */ /* 0x040fe2000000000c */
[C---:B------:R-:W-:Y:S01]  /*7230*/  FFMA R13, R41.reuse, R50, R13 ;  /* 0x00000032290d7223 */ /* 0x040fe2000000000d */
[----:B------:R-:W-:Y:S01]  /*7240*/  FFMA R14, R41, R51, R14 ;  /* 0x00000033290e7223 */ /* 0x000fe2000000000e */
[C---:B------:R-:W-:Y:S01]  /*7250*/  FMUL R15, R38.reuse, R15 ;  /* 0x0000000f260f7220 */ /* 0x040fe20000400000 */
[----:B------:R-:W-:Y:S01]  /*7260*/  F2FP.F16.E5M2.UNPACK_B R79, R79.H1 ;  /* 0x0000004fff4f723e */ /* 0x000fe200030004ff */
[--C-:B------:R-:W-:Y:S01]  /*7270*/  HADD2.F32 R55, -RZ, R75.reuse.H0_H0 ;  /* 0x2000004bff377230 */ /* 0x100fe20000004100 */
[----:B------:R-:W-:Y:S01]  /*7280*/  F2FP.SATFINITE.E5M2.F32.PACK_AB_MERGE_C R97, R11, R10, RZ ;  /* 0x0000000a0b61723e */ /* 0x000fe200048060ff */
[C---:B------:R-:W-:Y:S01]  /*7290*/  FFMA R15, R41.reuse, R52, R15 ;  /* 0x00000034290f7223 */ /* 0x040fe2000000000f */
[C---:B------:R-:W-:Y:S01]  /*72a0*/  FFMA R16, R41.reuse, R53, R16 ;  /* 0x0000003529107223 */ /* 0x040fe20000000010 */
[----:B------:R-:W-:Y:S01]  /*72b0*/  FFMA R17, R41, R54, R17 ;  /* 0x0000003629117223 */ /* 0x000fe20000000011 */
[----:B------:R-:W-:Y:S01]  /*72c0*/  F2FP.SATFINITE.E5M2.F32.PACK_AB_MERGE_C R97, R9, R8, R97 ;  /* 0x000000080961723e */ /* 0x000fe20004806061 */
[----:B------:R-:W-:Y:S01]  /*72d0*/  HADD2.F32 R56, -RZ, R75.H1_H1 ;  /* 0x3000004bff387230 */ /* 0x000fe20000004100 */
[----:B------:R-:W-:Y:S01]  /*72e0*/  F2FP.SATFINITE.E5M2.F32.PACK_AB_MERGE_C R98, R15, R14, RZ ;  /* 0x0000000e0f62723e */ /* 0x000fe200048060ff */
[C---:B------:R-:W-:Y:S01]  /*72f0*/  FMUL R18, R38.reuse, R18 ;  /* 0x0000001226127220 */ /* 0x040fe20000400000 */
[C---:B------:R-:W-:Y:S01]  /*7300*/  FMUL R19, R38.reuse, R19 ;  /* 0x0000001326137220 */ /* 0x040fe20000400000 */
[--C-:B------:R-:W-:Y:S02]  /*7310*/  HADD2.F32 R58, -RZ, R76.reuse.H0_H0 ;  /* 0x2000004cff3a7230 */ /* 0x100fe40000004100 */
[C---:B------:R-:W-:Y:S01]  /*7320*/  FMUL R3, R38.reuse, R22 ;  /* 0x0000001626037220 */ /* 0x040fe20000400000 */
[C---:B------:R-:W-:Y:S01]  /*7330*/  FFMA R18, R41.reuse, R55, R18 ;  /* 0x0000003729127223 */ /* 0x040fe20000000012 */
[----:B------:R-:W-:Y:S02]  /*7340*/  HADD2.F32 R60, -RZ, R76.H1_H1 ;  /* 0x3000004cff3c7230 */ /* 0x000fe40000004100 */
        /* <DEDUP_REMOVED lines=42> */
[----:B------:R-:W-:Y:S03]  /*75f0*/  IADD3 R70, PT, PT, R36, 0x1, RZ ;  /* 0x0000000124467810 */ /* 0x000fe60007ffe0ff */
        /* <DEDUP_REMOVED lines=10> */
[----:B------:R-:W-:Y:S02]  /*76a0*/  UIADD3 UR9, UPT, UPT, UR49, 0x40, URZ ;  /* 0x0000004031097890 */ /* 0x000fe4000fffe0ff */
[----:B------:R-:W-:Y:S01]  /*76b0*/  UIADD3 UR8, UPT, UPT, UR44, 0x3200, URZ ;  /* 0x000032002c087890 */ /* 0x000fe2000fffe0ff */
[----:B------:R-:W-:Y:S01]  /*76c0*/  UMOV UR10, UR50 ;  /* 0x00000032000a7c82 */ /* 0x000fe20008000000 */
[----:B------:R-:W-:Y:S01]  /*76d0*/  UMOV UR11, UR36 ;  /* 0x00000024000b7c82 */ /* 0x000fe20008000000 */
[----:B--2---:R-:W-:Y:S04]  /*76e0*/  UIADD3 UR4, UP0, UPT, UR6, 0x680, URZ ;  /* 0x0000068006047890 */ /* 0x004fe8000ff1e0ff */
[----:B------:R-:W-:Y:S09]  /*76f0*/  UIADD3.X UR5, UPT, UPT, URZ, UR7, URZ, UP0, !UPT ;  /* 0x00000007ff057290 */ /* 0x000ff200087fe4ff */
[----:B------:R2:W-:Y:S01]  /*7700*/  UTMASTG.3D [UR8], [UR4] ;  /* 0x00000008040073b5 */ /* 0x0005e20008010000 */
[----:B------:R0:W-:Y:S01]  /*7710*/  UTMACMDFLUSH ;  /* 0x00000000000079b7 */ /* 0x0001e20000000000 */
[----:B--2---:R-:W-:Y:S04]  /*7720*/  DEPBAR.LE SB0, 0x1 ;  /* 0x000080400000791a */ /* 0x004fe80000000000 */
.L_x_110:
[----:B------:R-:W-:Y:S05]  /*7730*/  BSYNC.RECONVERGENT B0 ;  /* 0x0000000000007941 */ /* 0x000fea0003800200 */
.L_x_109:
[----:B------:R-:W-:Y:S01]  /*7740*/  BAR.SYNC.DEFER_BLOCKING 0x1, 0x80 ;  /* 0x0042000000007b1d */ /* 0x000fe20000010000 */
[----:B------:R-:W-:Y:S01]  /*7750*/  ISETP.NE.AND P0, PT, R87, 0x2, PT ;  /* 0x000000025700780c */ /* 0x000fe20003f05270 */
[----:B------:R-:W-:Y:S01]  /*7760*/  UISETP.NE.AND UP0, UPT, UR45, URZ, UPT ;  /* 0x000000ff2d00728c */ /* 0x000fe2000bf05270 */
[----:B------:R-:W-:Y:S01]  /*7770*/  ISETP.NE.AND P1, PT, R70, 0x4, PT ;  /* 0x000000044600780c */ /* 0x000fe20003f25270 */
[----:B------:R-:W-:Y:S01]  /*7780*/  UIADD3 UR20, UPT, UPT, UR37, UR59, URZ ;  /* 0x0000003b25147290 */ /* 0x000fe2000fffe0ff */
[----:B------:R-:W-:Y:S01]  /*7790*/  SEL R0, RZ, 0x1, P0 ;  /* 0x00000001ff007807 */ /* 0x000fe20000000000 */
[----:B------:R-:W-:Y:S01]  /*77a0*/  UIADD3 UR16, UPT, UPT, UR38, UR62, URZ ;  /* 0x0000003e26107290 */ /* 0x000fe2000fffe0ff */
[----:B------:R-:W-:Y:S02]  /*77b0*/  SEL R3, RZ, 0x1, P1 ;  /* 0x00000001ff037807 */ /* 0x000fe40000800000 */
[----:B------:R-:W-:Y:S02]  /*77c0*/  LOP3.LUT R91, R91, R0, RZ, 0x3c, !PT ;  /* 0x000000005b5b7212 */ /* 0x000fe400078e3cff */
[----:B------:R-:W-:Y:S02]  /*77d0*/  LOP3.LUT R92, R92, R3, RZ, 0x3c, !PT ;  /* 0x000000035c5c7212 */ /* 0x000fe400078e3cff */
[----:B------:R-:W-:Y:S02]  /*77e0*/  SEL R87, R87, RZ, P0 ;  /* 0x000000ff57577207 */ /* 0x000fe40000000000 */
[----:B------:R-:W-:Y:S01]  /*77f0*/  SEL R36, R70, RZ, P1 ;  /* 0x000000ff46247207 */ /* 0x000fe20000800000 */
[----:B------:R-:W-:Y:S01]  /*7800*/  UMOV UR36, UR58 ;  /* 0x0000003a00247c82 */ /* 0x000fe20008000000 */
[----:B------:R-:W-:Y:S05]  /*7810*/  BRA.U UP0, `(.L_x_111) ;  /* 0xffffffd500987547 */ /* 0x000fea000b83ffff */
[----:B------:R-:W-:Y:S05]  /*7820*/  EXIT ;  /* 0x000000000000794d */ /* 0x000fea0003800000 */
.L_x_24:
[----:B--2---:R2:W3:Y:S02]  /*7830*/  SYNCS.PHASECHK.TRANS64.TRYWAIT P0, [R0+URZ+0xe0], R3 ;  /* 0x0000e003000075a7 */ /* 0x0044e400080011ff */
[----:B---3--:R-:W-:Y:S05]  /*7840*/  @!P0 NANOSLEEP.SYNCS 0x989680 ;  /* 0x009896800000895d */ /* 0x008fea0003900000 */
[----:B------:R-:W3:Y:S02]  /*7850*/  @!P0 SYNCS.PHASECHK.TRANS64 P0, [R0+URZ+0xe0], R3 ;  /* 0x0000e003000085a7 */ /* 0x000ee400080010ff */
[----:B---3--:R-:W-:Y:S05]  /*7860*/  @!P0 BRA `(.L_x_24) ;  /* 0xfffffffc00f08947 */ /* 0x008fea000383ffff */
[----:B------:R-:W-:Y:S05]  /*7870*/  BRA `(.L_x_112) ;  /* 0xffffff9c00fc7947 */ /* 0x000fea000383ffff */
.L_x_27:
[----:B--2---:R-:W-:-:S07]  /*7880*/  MOV R0, UR33 ;  /* 0x0000002100007c02 */ /* 0x004fce0008000f00 */
.L_x_113:
[----:B--2---:R2:W3:Y:S02]  /*7890*/  SYNCS.PHASECHK.TRANS64.TRYWAIT P0, [R0+URZ+0x20], R3 ;  /* 0x00002003000075a7 */ /* 0x0044e400080011ff */
[----:B---3--:R-:W-:Y:S05]  /*78a0*/  @!P0 NANOSLEEP.SYNCS 0x989680 ;  /* 0x009896800000895d */ /* 0x008fea0003900000 */
[----:B------:R-:W3:Y:S02]  /*78b0*/  @!P0 SYNCS.PHASECHK.TRANS64 P0, [R0+URZ+0x20], R3 ;  /* 0x00002003000085a7 */ /* 0x000ee400080010ff */
[----:B---3--:R-:W-:Y:S05]  /*78c0*/  @!P0 BRA `(.L_x_113) ;  /* 0xfffffffc00f08947 */ /* 0x008fea000383ffff */
[----:B------:R-:W-:Y:S05]  /*78d0*/  BRA `(.L_x_26) ;  /* 0xffffffa0003c7947 */ /* 0x000fea000383ffff */
.L_x_34:
[----:B-1----:R-:W-:-:S07]  /*78e0*/  MOV R0, UR17 ;  /* 0x0000001100007c02 */ /* 0x002fce0008000f00 */
.L_x_114:
[----:B-1----:R1:W2:Y:S02]  /*78f0*/  SYNCS.PHASECHK.TRANS64.TRYWAIT P0, [R0+URZ+0x20], R3 ;  /* 0x00002003000075a7 */ /* 0x0022a400080011ff */
[----:B--2---:R-:W-:Y:S05]  /*7900*/  @!P0 NANOSLEEP.SYNCS 0x989680 ;  /* 0x009896800000895d */ /* 0x004fea0003900000 */
[----:B------:R-:W2:Y:S02]  /*7910*/  @!P0 SYNCS.PHASECHK.TRANS64 P0, [R0+URZ+0x20], R3 ;  /* 0x00002003000085a7 */ /* 0x000ea400080010ff */
[----:B--2---:R-:W-:Y:S05]  /*7920*/  @!P0 BRA `(.L_x_114) ;  /* 0xfffffffc00f08947 */ /* 0x004fea000383ffff */
[----:B------:R-:W-:Y:S05]  /*7930*/  BRA `(.L_x_33) ;  /* 0xffffffa000f87947 */ /* 0x000fea000383ffff */
.L_x_39:
[----:B-1----:R1:W2:Y:S02]  /*7940*/  SYNCS.PHASECHK.TRANS64.TRYWAIT P0, [R3+URZ+0x70], R0 ;  /* 0x00007000030075a7 */ /* 0x0022a400080011ff */
[----:B--2---:R-:W-:Y:S05]  /*7950*/  @!P0 NANOSLEEP.SYNCS 0x989680 ;  /* 0x009896800000895d */ /* 0x004fea0003900000 */
[----:B------:R-:W2:Y:S02]  /*7960*/  @!P0 SYNCS.PHASECHK.TRANS64 P0, [R3+URZ+0x70], R0 ;  /* 0x00007000030085a7 */ /* 0x000ea400080010ff */
[----:B--2---:R-:W-:Y:S05]  /*7970*/  @!P0 BRA `(.L_x_39) ;  /* 0xfffffffc00f08947 */ /* 0x004fea000383ffff */
[----:B------:R-:W-:Y:S05]  /*7980*/  BRA `(.L_x_115) ;  /* 0xffffffa400987947 */ /* 0x000fea000383ffff */
.L_x_43:
[----:B-1----:R-:W-:-:S07]  /*7990*/  MOV R0, UR4 ;  /* 0x0000000400007c02 */ /* 0x002fce0008000f00 */
.L_x_116:
[----:B-1----:R1:W2:Y:S02]  /*79a0*/  SYNCS.PHASECHK.TRANS64.TRYWAIT P0, [R0+URZ], R3 ;  /* 0x00000003000075a7 */ /* 0x0022a400080011ff */
[----:B--2---:R-:W-:Y:S05]  /*79b0*/  @!P0 NANOSLEEP.SYNCS 0x989680 ;  /* 0x009896800000895d */ /* 0x004fea0003900000 */
[----:B------:R-:W2:Y:S02]  /*79c0*/  @!P0 SYNCS.PHASECHK.TRANS64 P0, [R0+URZ], R3 ;  /* 0x00000003000085a7 */ /* 0x000ea400080010ff */
[----:B--2---:R-:W-:Y:S05]  /*79d0*/  @!P0 BRA `(.L_x_116) ;  /* 0xfffffffc00f08947 */ /* 0x004fea000383ffff */
[----:B------:R-:W-:Y:S05]  /*79e0*/  BRA `(.L_x_117) ;  /* 0xffffffac003c7947 */ /* 0x000fea000383ffff */
.L_x_44:
[----:B------:R-:W-:-:S07]  /*79f0*/  MOV R0, UR5 ;  /* 0x0000000500007c02 */ /* 0x000fce0008000f00 */
.L_x_118:
[----:B-1----:R1:W2:Y:S02]  /*7a00*/  SYNCS.PHASECHK.TRANS64.TRYWAIT P0, [R0+URZ], R3 ;  /* 0x00000003000075a7 */ /* 0x0022a400080011ff */
[----:B--2---:R-:W-:Y:S05]  /*7a10*/  @!P0 NANOSLEEP.SYNCS 0x989680 ;  /* 0x009896800000895d */ /* 0x004fea0003900000 */
[----:B------:R-:W2:Y:S02]  /*7a20*/  @!P0 SYNCS.PHASECHK.TRANS64 P0, [R0+URZ], R3 ;  /* 0x00000003000085a7 */ /* 0x000ea400080010ff */
[----:B--2---:R-:W-:Y:S05]  /*7a30*/  @!P0 BRA `(.L_x_118) ;  /* 0xfffffffc00f08947 */ /* 0x004fea000383ffff */
[----:B------:R-:W-:Y:S05]  /*7a40*/  BRA `(.L_x_119) ;  /* 0xffffffac00487947 */ /* 0x000fea000383ffff */
.L_x_45:
[----:B------:R-:W-:-:S07]  /*7a50*/  MOV R0, UR5 ;  /* 0x0000000500007c02 */ /* 0x000fce0008000f00 */
.L_x_120:
[----:B-1----:R1:W2:Y:S02]  /*7a60*/  SYNCS.PHASECHK.TRANS64.TRYWAIT P0, [R0+URZ], R3 ;  /* 0x00000003000075a7 */ /* 0x0022a400080011ff */
[----:B--2---:R-:W-:Y:S05]  /*7a70*/  @!P0 NANOSLEEP.SYNCS 0x989680 ;  /* 0x009896800000895d */ /* 0x004fea0003900000 */
[----:B------:R-:W2:Y:S02]  /*7a80*/  @!P0 SYNCS.PHASECHK.TRANS64 P0, [R0+URZ], R3 ;  /* 0x00000003000085a7 */ /* 0x000ea400080010ff */
[----:B--2---:R-:W-:Y:S05]  /*7a90*/  @!P0 BRA `(.L_x_120) ;  /* 0xfffffffc00f08947 */ /* 0x004fea000383ffff */
[----:B------:R-:W-:Y:S05]  /*7aa0*/  BRA `(.L_x_121) ;  /* 0xffffffac00547947 */ /* 0x000fea000383ffff */
.L_x_48:
[----:B-1----:R1:W2:Y:S02]  /*7ab0*/  SYNCS.PHASECHK.TRANS64.TRYWAIT P0, [R2+URZ+0xd0], R5 ;  /* 0x0000d005020075a7 */ /* 0x0022a400080011ff */
[----:B--2---:R-:W-:Y:S05]  /*7ac0*/  @!P0 NANOSLEEP.SYNCS 0x989680 ;  /* 0x009896800000895d */ /* 0x004fea0003900000 */
[----:B------:R-:W2:Y:S02]  /*7ad0*/  @!P0 SYNCS.PHASECHK.TRANS64 P0, [R2+URZ+0xd0], R5 ;  /* 0x0000d005020085a7 */ /* 0x000ea400080010ff */
[----:B--2---:R-:W-:Y:S05]  /*7ae0*/  @!P0 BRA `(.L_x_48) ;  /* 0xfffffffc00f08947 */ /* 0x004fea000383ffff */
[----:B------:R-:W-:Y:S05]  /*7af0*/  BRA `(.L_x_122) ;  /* 0xffffffac00b87947 */ /* 0x000fea000383ffff */
.L_x_49:
[----:B------:R-:W-:-:S07]  /*7b00*/  MOV R2, UR4 ;  /* 0x0000000400027c02 */ /* 0x000fce0008000f00 */
.L_x_123:
[----:B-1----:R1:W2:Y:S02]  /*7b10*/  SYNCS.PHASECHK.TRANS64.TRYWAIT P0, [R2+URZ+0x80], R5 ;  /* 0x00008005020075a7 */ /* 0x0022a400080011ff */
[----:B--2---:R-:W-:Y:S05]  /*7b20*/  @!P0 NANOSLEEP.SYNCS 0x989680 ;  /* 0x009896800000895d */ /* 0x004fea0003900000 */
[----:B------:R-:W2:Y:S02]  /*7b30*/  @!P0 SYNCS.PHASECHK.TRANS64 P0, [R2+URZ+0x80], R5 ;  /* 0x00008005020085a7 */ /* 0x000ea400080010ff */
[----:B--2---:R-:W-:Y:S05]  /*7b40*/  @!P0 BRA `(.L_x_123) ;  /* 0xfffffffc00f08947 */ /* 0x004fea000383ffff */
[----:B------:R-:W-:Y:S05]  /*7b50*/  BRA `(.L_x_124) ;  /* 0xffffffac00c87947 */ /* 0x000fea000383ffff */
.L_x_50:
[----:B-1----:R1:W2:Y:S02]  /*7b60*/  SYNCS.PHASECHK.TRANS64.TRYWAIT P1, [R2+URZ+0x70], R5 ;  /* 0x00007005020075a7 */ /* 0x0022a400080211ff */
[----:B--2---:R-:W-:Y:S05]  /*7b70*/  @!P1 NANOSLEEP.SYNCS 0x989680 ;  /* 0x009896800000995d */ /* 0x004fea0003900000 */
[----:B------:R-:W2:Y:S02]  /*7b80*/  @!P1 SYNCS.PHASECHK.TRANS64 P1, [R2+URZ+0x70], R5 ;  /* 0x00007005020095a7 */ /* 0x000ea400080210ff */
[----:B--2---:R-:W-:Y:S05]  /*7b90*/  @!P1 BRA `(.L_x_50) ;  /* 0xfffffffc00f09947 */ /* 0x004fea000383ffff */
[----:B------:R-:W-:Y:S05]  /*7ba0*/  BRA `(.L_x_125) ;  /* 0xffffffac00f87947 */ /* 0x000fea000383ffff */
.L_x_53:
[----:B------:R-:W-:-:S07]  /*7bb0*/  MOV R0, UR4 ;  /* 0x0000000400007c02 */ /* 0x000fce0008000f00 */
.L_x_126:
[----:B-1----:R1:W2:Y:S02]  /*7bc0*/  SYNCS.PHASECHK.TRANS64.TRYWAIT P0, [R0+URZ+0x80], R3 ;  /* 0x00008003000075a7 */ /* 0x0022a400080011ff */
[----:B--2---:R-:W-:Y:S05]  /*7bd0*/  @!P0 NANOSLEEP.SYNCS 0x989680 ;  /* 0x009896800000895d */ /* 0x004fea0003900000 */
[----:B------:R-:W2:Y:S02]  /*7be0*/  @!P0 SYNCS.PHASECHK.TRANS64 P0, [R0+URZ+0x80], R3 ;  /* 0x00008003000085a7 */ /* 0x000ea400080010ff */
[----:B--2---:R-:W-:Y:S05]  /*7bf0*/  @!P0 BRA `(.L_x_126) ;  /* 0xfffffffc00f08947 */ /* 0x004fea000383ffff */
[----:B------:R-:W-:Y:S05]  /*7c00*/  BRA `(.L_x_52) ;  /* 0xffffffb0004c7947 */ /* 0x000fea000383ffff */
.L_x_60:
[----:B-1----:R1:W2:Y:S02]  /*7c10*/  SYNCS.PHASECHK.TRANS64.TRYWAIT P1, [R0+URZ+0x70], R5 ;  /* 0x00007005000075a7 */ /* 0x0022a400080211ff */
[----:B--2---:R-:W-:Y:S05]  /*7c20*/  @!P1 NANOSLEEP.SYNCS 0x989680 ;  /* 0x009896800000995d */ /* 0x004fea0003900000 */
[----:B------:R-:W2:Y:S02]  /*7c30*/  @!P1 SYNCS.PHASECHK.TRANS64 P1, [R0+URZ+0x70], R5 ;  /* 0x00007005000095a7 */ /* 0x000ea400080210ff */
[----:B--2---:R-:W-:Y:S05]  /*7c40*/  @!P1 BRA `(.L_x_60) ;  /* 0xfffffffc00f09947 */ /* 0x004fea000383ffff */
[----:B------:R-:W-:Y:S05]  /*7c50*/  BRA `(.L_x_127) ;  /* 0xffffffb400c47947 */ /* 0x000fea000383ffff */
.L_x_61:
[----:B------:R-:W-:-:S07]  /*7c60*/  MOV R3, UR31 ;  /* 0x0000001f00037c02 */ /* 0x000fce0008000f00 */
.L_x_128:
[----:B-1----:R1:W2:Y:S02]  /*7c70*/  SYNCS.PHASECHK.TRANS64.TRYWAIT P0, [R3+URZ+0xb0], R0 ;  /* 0x0000b000030075a7 */ /* 0x0022a400080011ff */
[----:B--2---:R-:W-:Y:S05]  /*7c80*/  @!P0 NANOSLEEP.SYNCS 0x989680 ;  /* 0x009896800000895d */ /* 0x004fea0003900000 */
[----:B------:R-:W2:Y:S02]  /*7c90*/  @!P0 SYNCS.PHASECHK.TRANS64 P0, [R3+URZ+0xb0], R0 ;  /* 0x0000b000030085a7 */ /* 0x000ea400080010ff */
[----:B--2---:R-:W-:Y:S05]  /*7ca0*/  @!P0 BRA `(.L_x_128) ;  /* 0xfffffffc00f08947 */ /* 0x004fea000383ffff */
[----:B------:R-:W-:Y:S05]  /*7cb0*/  BRA `(.L_x_129) ;  /* 0xffffffb800147947 */ /* 0x000fea000383ffff */
.L_x_64:
[----:B------:R-:W-:Y:S07]  /*7cc0*/  MOV R0, UR5 ;  /* 0x0000000500007c02 */ /* 0x000fee0008000f00 */
.L_x_130:
[----:B-1----:R1:W2:Y:S02]  /*7cd0*/  SYNCS.PHASECHK.TRANS64.TRYWAIT P0, [R0+URZ], R3 ;  /* 0x00000003000075a7 */ /* 0x0022a400080011ff */
[----:B--2---:R-:W-:Y:S05]  /*7ce0*/  @!P0 NANOSLEEP.SYNCS 0x989680 ;  /* 0x009896800000895d */ /* 0x004fea0003900000 */
[----:B------:R-:W2:Y:S02]  /*7cf0*/  @!P0 SYNCS.PHASECHK.TRANS64 P0, [R0+URZ], R3 ;  /* 0x00000003000085a7 */ /* 0x000ea400080010ff */
[----:B--2---:R-:W-:Y:S05]  /*7d00*/  @!P0 BRA `(.L_x_130) ;  /* 0xfffffffc00f08947 */ /* 0x004fea000383ffff */
[----:B------:R-:W-:Y:S05]  /*7d10*/  BRA `(.L_x_63) ;  /* 0xffffffb800307947 */ /* 0x000fea000383ffff */
.L_x_67:
[----:B------:R-:W-:-:S07]  /*7d20*/  MOV R0, UR4 ;  /* 0x0000000400007c02 */ /* 0x000fce0008000f00 */
.L_x_131:
[----:B--2---:R2:W4:Y:S02]  /*7d30*/  SYNCS.PHASECHK.TRANS64.TRYWAIT P0, [R0+URZ], R3 ;  /* 0x00000003000075a7 */ /* 0x00452400080011ff */
[----:B----4-:R-:W-:Y:S05]  /*7d40*/  @!P0 NANOSLEEP.SYNCS 0x989680 ;  /* 0x009896800000895d */ /* 0x010fea0003900000 */
[----:B------:R-:W4:Y:S02]  /*7d50*/  @!P0 SYNCS.PHASECHK.TRANS64 P0, [R0+URZ], R3 ;  /* 0x00000003000085a7 */ /* 0x000f2400080010ff */
[----:B----4-:R-:W-:Y:S05]  /*7d60*/  @!P0 BRA `(.L_x_131) ;  /* 0xfffffffc00f08947 */ /* 0x010fea000383ffff */
[----:B------:R-:W-:Y:S05]  /*7d70*/  BRA `(.L_x_132) ;  /* 0xffffffbc000c7947 */ /* 0x000fea000383ffff */
.L_x_68:
[----:B------:R-:W-:-:S07]  /*7d80*/  MOV R0, UR5 ;  /* 0x0000000500007c02 */ /* 0x000fce0008000f00 */
.L_x_133:
[----:B-1----:R1:W2:Y:S02]  /*7d90*/  SYNCS.PHASECHK.TRANS64.TRYWAIT P0, [R0+URZ], R3 ;  /* 0x00000003000075a7 */ /* 0x0022a400080011ff */
[----:B--2---:R-:W-:Y:S05]  /*7da0*/  @!P0 NANOSLEEP.SYNCS 0x989680 ;  /* 0x009896800000895d */ /* 0x004fea0003900000 */
[----:B------:R-:W2:Y:S02]  /*7db0*/  @!P0 SYNCS.PHASECHK.TRANS64 P0, [R0+URZ], R3 ;  /* 0x00000003000085a7 */ /* 0x000ea400080010ff */
[----:B--2---:R-:W-:Y:S05]  /*7dc0*/  @!P0 BRA `(.L_x_133) ;  /* 0xfffffffc00f08947 */ /* 0x004fea000383ffff */
[----:B------:R-:W-:Y:S05]  /*7dd0*/  BRA `(.L_x_134) ;  /* 0xffffffbc00187947 */ /* 0x000fea000383ffff */
.L_x_69:
[----:B------:R-:W-:-:S07]  /*7de0*/  MOV R0, UR5 ;  /* 0x0000000500007c02 */ /* 0x000fce0008000f00 */
.L_x_135:
[----:B-1----:R1:W2:Y:S02]  /*7df0*/  SYNCS.PHASECHK.TRANS64.TRYWAIT P0, [R0+URZ], R3 ;  /* 0x00000003000075a7 */ /* 0x0022a400080011ff */
[----:B--2---:R-:W-:Y:S05]  /*7e00*/  @!P0 NANOSLEEP.SYNCS 0x989680 ;  /* 0x009896800000895d */ /* 0x004fea0003900000 */
[----:B------:R-:W2:Y:S02]  /*7e10*/  @!P0 SYNCS.PHASECHK.TRANS64 P0, [R0+URZ], R3 ;  /* 0x00000003000085a7 */ /* 0x000ea400080010ff */
[----:B--2---:R-:W-:Y:S05]  /*7e20*/  @!P0 BRA `(.L_x_135) ;  /* 0xfffffffc00f08947 */ /* 0x004fea000383ffff */
[----:B------:R-:W-:Y:S05]  /*7e30*/  BRA `(.L_x_136) ;  /* 0xffffffbc00247947 */ /* 0x000fea000383ffff */
.L_x_70:
[----:B------:R-:W-:-:S07]  /*7e40*/  MOV R0, UR4 ;  /* 0x0000000400007c02 */ /* 0x000fce0008000f00 */
.L_x_137:
[----:B-1----:R1:W2:Y:S02]  /*7e50*/  SYNCS.PHASECHK.TRANS64.TRYWAIT P0, [R0+URZ], R3 ;  /* 0x00000003000075a7 */ /* 0x0022a400080011ff */
[----:B--2---:R-:W-:Y:S05]  /*7e60*/  @!P0 NANOSLEEP.SYNCS 0x989680 ;  /* 0x009896800000895d */ /* 0x004fea0003900000 */
[----:B------:R-:W2:Y:S02]  /*7e70*/  @!P0 SYNCS.PHASECHK.TRANS64 P0, [R0+URZ], R3 ;  /* 0x00000003000085a7 */ /* 0x000ea400080010ff */
[----:B--2---:R-:W-:Y:S05]  /*7e80*/  @!P0 BRA `(.L_x_137) ;  /* 0xfffffffc00f08947 */ /* 0x004fea000383ffff */
[----:B------:R-:W-:Y:S05]  /*7e90*/  BRA `(.L_x_138) ;  /* 0xffffffbc00307947 */ /* 0x000fea000383ffff */
.L_x_75:
[----:B--2---:R2:W4:Y:S02]  /*7ea0*/  SYNCS.PHASECHK.TRANS64.TRYWAIT P0, [R12+URZ+0x70], R9 ;  /* 0x000070090c0075a7 */ /* 0x00452400080011ff */
[----:B----4-:R-:W-:Y:S05]  /*7eb0*/  @!P0 NANOSLEEP.SYNCS 0x989680 ;  /* 0x009896800000895d */ /* 0x010fea0003900000 */
[----:B------:R-:W4:Y:S02]  /*7ec0*/  @!P0 SYNCS.PHASECHK.TRANS64 P0, [R12+URZ+0x70], R9 ;  /* 0x000070090c0085a7 */ /* 0x000f2400080010ff */
[----:B----4-:R-:W-:Y:S05]  /*7ed0*/  @!P0 BRA `(.L_x_75) ;  /* 0xfffffffc00f08947 */ /* 0x010fea000383ffff */
[----:B------:R-:W-:Y:S05]  /*7ee0*/  BRA `(.L_x_139) ;  /* 0xffffffc000507947 */ /* 0x000fea000383ffff */
.L_x_78:
[----:B------:R-:W-:Y:S07]  /*7ef0*/  MOV R0, UR21 ;  /* 0x0000001500007c02 */ /* 0x000fee0008000f00 */
.L_x_140:
[----:B--2---:R2:W3:Y:S02]  /*7f00*/  SYNCS.PHASECHK.TRANS64.TRYWAIT P2, [R0+URZ+0x68], R11 ;  /* 0x0000680b000075a7 */ /* 0x0044e400080411ff */
[----:B---3--:R-:W-:Y:S05]  /*7f10*/  @!P2 NANOSLEEP.SYNCS 0x989680 ;  /* 0x009896800000a95d */ /* 0x008fea0003900000 */
[----:B------:R-:W3:Y:S02]  /*7f20*/  @!P2 SYNCS.PHASECHK.TRANS64 P2, [R0+URZ+0x68], R11 ;  /* 0x0000680b0000a5a7 */ /* 0x000ee400080410ff */
[----:B---3--:R-:W-:Y:S05]  /*7f30*/  @!P2 BRA `(.L_x_140) ;  /* 0xfffffffc00f0a947 */ /* 0x008fea000383ffff */
[----:B------:R-:W-:Y:S05]  /*7f40*/  BRA `(.L_x_77) ;  /* 0xffffffc400b87947 */ /* 0x000fea000383ffff */
.L_x_81:
[----:B--2---:R-:W-:Y:S07]  /*7f50*/  MOV R0, UR21 ;  /* 0x0000001500007c02 */ /* 0x004fee0008000f00 */
.L_x_141:
[----:B--2---:R2:W3:Y:S02]  /*7f60*/  SYNCS.PHASECHK.TRANS64.TRYWAIT P0, [R0+URZ+0x50], R9 ;  /* 0x00005009000075a7 */ /* 0x0044e400080011ff */
[----:B---3--:R-:W-:Y:S05]  /*7f70*/  @!P0 NANOSLEEP.SYNCS 0x989680 ;  /* 0x009896800000895d */ /* 0x008fea0003900000 */
[----:B------:R-:W3:Y:S02]  /*7f80*/  @!P0 SYNCS.PHASECHK.TRANS64 P0, [R0+URZ+0x50], R9 ;  /* 0x00005009000085a7 */ /* 0x000ee400080010ff */
[----:B---3--:R-:W-:Y:S05]  /*7f90*/  @!P0 BRA `(.L_x_141) ;  /* 0xfffffffc00f08947 */ /* 0x008fea000383ffff */
[----:B------:R-:W-:Y:S05]  /*7fa0*/  BRA `(.L_x_142) ;  /* 0xffffffc800147947 */ /* 0x000fea000383ffff */
.L_x_82:
[----:B------:R-:W-:Y:S07]  /*7fb0*/  MOV R0, UR21 ;  /* 0x0000001500007c02 */ /* 0x000fee0008000f00 */
.L_x_143:
[----:B--2---:R2:W3:Y:S02]  /*7fc0*/  SYNCS.PHASECHK.TRANS64.TRYWAIT P0, [R0+URZ+0x58], R9 ;  /* 0x00005809000075a7 */ /* 0x0044e400080011ff */
[----:B---3--:R-:W-:Y:S05]  /*7fd0*/  @!P0 NANOSLEEP.SYNCS 0x989680 ;  /* 0x009896800000895d */ /* 0x008fea0003900000 */
[----:B------:R-:W3:Y:S02]  /*7fe0*/  @!P0 SYNCS.PHASECHK.TRANS64 P0, [R0+URZ+0x58], R9 ;  /* 0x00005809000085a7 */ /* 0x000ee400080010ff */
[----:B---3--:R-:W-:Y:S05]  /*7ff0*/  @!P0 BRA `(.L_x_143) ;  /* 0xfffffffc00f08947 */ /* 0x008fea000383ffff */
[----:B------:R-:W-:Y:S05]  /*8000*/  BRA `(.L_x_144) ;  /* 0xffffffc8004c7947 */ /* 0x000fea000383ffff */
.L_x_84:
[----:B------:R-:W-:-:S07]  /*8010*/  MOV R0, UR21 ;  /* 0x0000001500007c02 */ /* 0x000fce0008000f00 */
.L_x_145:
[----:B---3--:R3:W4:Y:S02]  /*8020*/  SYNCS.PHASECHK.TRANS64.TRYWAIT P0, [R0+URZ+0x50], R3 ;  /* 0x00005003000075a7 */ /* 0x00872400080011ff */
[----:B----4-:R-:W-:Y:S05]  /*8030*/  @!P0 NANOSLEEP.SYNCS 0x989680 ;  /* 0x009896800000895d */ /* 0x010fea0003900000 */
[----:B------:R-:W4:Y:S02]  /*8040*/  @!P0 SYNCS.PHASECHK.TRANS64 P0, [R0+URZ+0x50], R3 ;  /* 0x00005003000085a7 */ /* 0x000f2400080010ff */
[----:B----4-:R-:W-:Y:S05]  /*8050*/  @!P0 BRA `(.L_x_145) ;  /* 0xfffffffc00f08947 */ /* 0x010fea000383ffff */
[----:B------:R-:W-:Y:S05]  /*8060*/  BRA `(.L_x_146) ;  /* 0xffffffc800bc7947 */ /* 0x000fea000383ffff */
.L_x_86:
[----:B-1----:R1:W2:Y:S02]  /*8070*/  SYNCS.PHASECHK.TRANS64.TRYWAIT P0, [R3+URZ+0x70], R0 ;  /* 0x00007000030075a7 */ /* 0x0022a400080011ff */
[----:B--2---:R-:W-:Y:S05]  /*8080*/  @!P0 NANOSLEEP.SYNCS 0x989680 ;  /* 0x009896800000895d */ /* 0x004fea0003900000 */
[----:B------:R-:W2:Y:S02]  /*8090*/  @!P0 SYNCS.PHASECHK.TRANS64 P0, [R3+URZ+0x70], R0 ;  /* 0x00007000030085a7 */ /* 0x000ea400080010ff */
[----:B--2---:R-:W-:Y:S05]  /*80a0*/  @!P0 BRA `(.L_x_86) ;  /* 0xfffffffc00f08947 */ /* 0x004fea000383ffff */
[----:B------:R-:W-:Y:S05]  /*80b0*/  BRA `(.L_x_147) ;  /* 0xffffffcc00847947 */ /* 0x000fea000383ffff */
.L_x_97:
[----:B--2---:R2:W1:Y:S02]  /*80c0*/  SYNCS.PHASECHK.TRANS64.TRYWAIT P1, [R2+URZ+0x40], R5 ;  /* 0x00004005020075a7 */ /* 0x00446400080211ff */
[----:B-1----:R-:W-:Y:S05]  /*80d0*/  @!P1 NANOSLEEP.SYNCS 0x989680 ;  /* 0x009896800000995d */ /* 0x002fea0003900000 */
[----:B------:R-:W1:Y:S02]  /*80e0*/  @!P1 SYNCS.PHASECHK.TRANS64 P1, [R2+URZ+0x40], R5 ;  /* 0x00004005020095a7 */ /* 0x000e6400080210ff */
[----:B-1----:R-:W-:Y:S05]  /*80f0*/  @!P1 BRA `(.L_x_97) ;  /* 0xfffffffc00f09947 */ /* 0x002fea000383ffff */
[----:B------:R-:W-:Y:S05]  /*8100*/  BRA `(.L_x_96) ;  /* 0xffffffd800f87947 */ /* 0x000fea000383ffff */
.L_x_99:
[----:B--2---:R2:W4:Y:S02]  /*8110*/  SYNCS.PHASECHK.TRANS64.TRYWAIT P0, [R100+URZ+0x90], R3 ;  /* 0x00009003640075a7 */ /* 0x00452400080011ff */
[----:B----4-:R-:W-:Y:S05]  /*8120*/  @!P0 NANOSLEEP.SYNCS 0x989680 ;  /* 0x009896800000895d */ /* 0x010fea0003900000 */
[----:B------:R-:W4:Y:S02]  /*8130*/  @!P0 SYNCS.PHASECHK.TRANS64 P0, [R100+URZ+0x90], R3 ;  /* 0x00009003640085a7 */ /* 0x000f2400080010ff */
[----:B----4-:R-:W-:Y:S05]  /*8140*/  @!P0 BRA `(.L_x_99) ;  /* 0xfffffffc00f08947 */ /* 0x010fea000383ffff */
[----:B------:R-:W-:Y:S05]  /*8150*/  BRA `(.L_x_98) ;  /* 0xffffffdc00487947 */ /* 0x000fea000383ffff */
.L_x_107:
[----:B---3--:R3:W4:Y:S02]  /*8160*/  SYNCS.PHASECHK.TRANS64.TRYWAIT P0, [R109+URZ+0x40], R4 ;  /* 0x000040046d0075a7 */ /* 0x00872400080011ff */
[----:B----4-:R-:W-:Y:S05]  /*8170*/  @!P0 NANOSLEEP.SYNCS 0x989680 ;  /* 0x009896800000895d */ /* 0x010fea0003900000 */
[----:B------:R-:W4:Y:S02]  /*8180*/  @!P0 SYNCS.PHASECHK.TRANS64 P0, [R109+URZ+0x40], R4 ;  /* 0x000040046d0085a7 */ /* 0x000f2400080010ff */
[----:B----4-:R-:W-:Y:S05]  /*8190*/  @!P0 BRA `(.L_x_107) ;  /* 0xfffffffc00f08947 */ /* 0x010fea000383ffff */
[----:B------:R-:W-:Y:S05]  /*81a0*/  BRA `(.L_x_106) ;  /* 0xffffffe8003c7947 */ /* 0x000fea000383ffff */
        .weak           $__internal_0_$__cuda_sm10x_tcgen05_guardrail_trap_col_being_dealloced_not_returned_by_alloc
        .type           $__internal_0_$__cuda_sm10x_tcgen05_guardrail_trap_col_being_dealloced_not_returned_by_alloc,@function
        .size           $__internal_0_$__cuda_sm10x_tcgen05_guardrail_trap_col_being_dealloced_not_returned_by_alloc,($__internal_1_$__cuda_sm10x_tcgen05_guardrail_trap_phase_invalid_during_alloc - $__internal_0_$__cuda_sm10x_tcgen05_guardrail_trap_col_being_dealloced_not_returned_by_alloc)
$__internal_0_$__cuda_sm10x_tcgen05_guardrail_trap_col_being_dealloced_not_returned_by_alloc:
[----:B------:R-:W-:Y:S05]  /*81b0*/  BPT.TRAP 0x1 ;  /* 0x000000040000795c */ /* 0x000fea0000300000 */
[----:B------:R-:W-:-:S04]  /*81c0*/  HFMA2 R3, -RZ, RZ, 0, 0 ;  /* 0x00000000ff037431 */ /* 0x000fc800000001ff */
[----:B------:R-:W-:Y:S05]  /*81d0*/  RET.REL.NODEC R2 `(_ZN7cutlass13device_kernelINS_4gemm6kernel13GemmUniversalIN4cute5tupleIJiiiiEEENS1_10collective13CollectiveMmaINS1_35MainloopSm100TmaUmmaWarpSpecializedILi4ELi2ELi4ENS5_IJNS4_1CILi1EEENSA_ILi2EEESB_EEEEENS5_IJNSA_ILi64EEENSA_ILi128EEESG_EEENS_12float_e5m2_tENS5_IJlSB_lEEESI_SJ_NS4_8TiledMMAINS4_8MMA_AtomIJNS4_10MMA_TraitsINS4_19SM100_MMA_F8F6F4_SSEJSI_SI_fSF_SG_NS4_17integral_constantINS4_4UMMA5MajorELSQ_0EEESR_NSO_INSP_7ScaleInELSS_0EEEST_EEEEEENS4_6LayoutINS5_IJSB_SB_SB_EEENS5_IJNSA_ILi0EEESY_SY_EEEEENS5_IJNS4_10UnderscoreES11_S11_EEEEENS4_23SM90_TMA_LOAD_MULTICASTENS4_14ComposedLayoutINS4_7SwizzleILi3ELi4ELi3EEENS4_18smem_ptr_flag_bitsILi8EEENSW_INS5_IJNSA_ILi8EEESG_EEENS5_IJSG_SB_EEEEEEEvNS4_8identityENS4_13SM90_TMA_LOADES1E_vS1F_EENS_8epilogue10collective18CollectiveEpilogueINS1I_23Sm100TmaWarpSpecializedILi2ELi2ELi32ELb0ELb0EEEJSH_NS5_IJNSW_ISF_SB_EES1N_EEESI_SJ_SI_SJ_NS1I_6fusion15FusionCallbacksIS1M_NS1P_17LinearCombinationISI_fSI_fLNS_15FloatRoundStyleE2EEESH_S1O_JEEENS4_5SM1004TMEM4LOAD26SM100_TMEM_LOAD_16dp32b32xES1G_NS15_INS16_ILi2ELi4ELi3EEES19_NSW_INS5_IJS1A_SF_EEENS5_IJSF_SB_EEEEEEENS4_39AutoVectorizingCopyWithAssumedAlignmentILi128EEENS4_14SM90_TMA_STOREES23_S25_S25_EEEvvEEEEvNT_6ParamsE) ;  /* 0xffffff7c02887950 */ /* 0x000fea0003c3ffff */
        .weak           $__internal_1_$__cuda_sm10x_tcgen05_guardrail_trap_phase_invalid_during_alloc
        .type           $__internal_1_$__cuda_sm10x_tcgen05_guardrail_trap_phase_invalid_during_alloc,@function
        .size           $__internal_1_$__cuda_sm10x_tcgen05_guardrail_trap_phase_invalid_during_alloc,($__internal_2_$__cuda_sm10x_tcgen05_guardrail_trap_unallocated_columns_being_dealloced - $__internal_1_$__cuda_sm10x_tcgen05_guardrail_trap_phase_invalid_during_alloc)
$__internal_1_$__cuda_sm10x_tcgen05_guardrail_trap_phase_invalid_during_alloc:
[----:B------:R-:W-:Y:S05]  /*81e0*/  BPT.TRAP 0x1 ;  /* 0x000000040000795c */ /* 0x000fea0000300000 */
[----:B------:R-:W-:-:S04]  /*81f0*/  MOV R5, 0x0 ;  /* 0x0000000000057802 */ /* 0x000fc80000000f00 */
[----:B------:R-:W-:Y:S05]  /*8200*/  RET.REL.NODEC R4 `(_ZN7cutlass13device_kernelINS_4gemm6kernel13GemmUniversalIN4cute5tupleIJiiiiEEENS1_10collective13CollectiveMmaINS1_35MainloopSm100TmaUmmaWarpSpecializedILi4ELi2ELi4ENS5_IJNS4_1CILi1EEENSA_ILi2EEESB_EEEEENS5_IJNSA_ILi64EEENSA_ILi128EEESG_EEENS_12float_e5m2_tENS5_IJlSB_lEEESI_SJ_NS4_8TiledMMAINS4_8MMA_AtomIJNS4_10MMA_TraitsINS4_19SM100_MMA_F8F6F4_SSEJSI_SI_fSF_SG_NS4_17integral_constantINS4_4UMMA5MajorELSQ_0EEESR_NSO_INSP_7ScaleInELSS_0EEEST_EEEEEENS4_6LayoutINS5_IJSB_SB_SB_EEENS5_IJNSA_ILi0EEESY_SY_EEEEENS5_IJNS4_10UnderscoreES11_S11_EEEEENS4_23SM90_TMA_LOAD_MULTICASTENS4_14ComposedLayoutINS4_7SwizzleILi3ELi4ELi3EEENS4_18smem_ptr_flag_bitsILi8EEENSW_INS5_IJNSA_ILi8EEESG_EEENS5_IJSG_SB_EEEEEEEvNS4_8identityENS4_13SM90_TMA_LOADES1E_vS1F_EENS_8epilogue10collective18CollectiveEpilogueINS1I_23Sm100TmaWarpSpecializedILi2ELi2ELi32ELb0ELb0EEEJSH_NS5_IJNSW_ISF_SB_EES1N_EEESI_SJ_SI_SJ_NS1I_6fusion15FusionCallbacksIS1M_NS1P_17LinearCombinationISI_fSI_fLNS_15FloatRoundStyleE2EEESH_S1O_JEEENS4_5SM1004TMEM4LOAD26SM100_TMEM_LOAD_16dp32b32xES1G_NS15_INS16_ILi2ELi4ELi3EEES19_NSW_INS5_IJS1A_SF_EEENS5_IJSF_SB_EEEEEEENS4_39AutoVectorizingCopyWithAssumedAlignmentILi128EEENS4_14SM90_TMA_STOREES23_S25_S25_EEEvvEEEEvNT_6ParamsE) ;  /* 0xffffff7c047c7950 */ /* 0x000fea0003c3ffff */
        .weak           $__internal_2_$__cuda_sm10x_tcgen05_guardrail_trap_unallocated_columns_being_dealloced
        .type           $__internal_2_$__cuda_sm10x_tcgen05_guardrail_trap_unallocated_columns_being_dealloced,@function
        .size           $__internal_2_$__cuda_sm10x_tcgen05_guardrail_trap_unallocated_columns_being_dealloced,(.L_x_149 - $__internal_2_$__cuda_sm10x_tcgen05_guardrail_trap_unallocated_columns_being_dealloced)
$__internal_2_$__cuda_sm10x_tcgen05_guardrail_trap_unallocated_columns_being_dealloced:
[----:B------:R-:W-:Y:S05]  /*8210*/  BPT.TRAP 0x1 ;  /* 0x000000040000795c */ /* 0x000fea0000300000 */
[----:B------:R-:W-:-:S04]  /*8220*/  HFMA2 R3, -RZ, RZ, 0, 0 ;  /* 0x00000000ff037431 */ /* 0x000fc800000001ff */
[----:B------:R-:W-:Y:S05]  /*8230*/  RET.REL.NODEC R2 `(_ZN7cutlass13device_kernelINS_4gemm6kernel13GemmUniversalIN4cute5tupleIJiiiiEEENS1_10collective13CollectiveMmaINS1_35MainloopSm100TmaUmmaWarpSpecializedILi4ELi2ELi4ENS5_IJNS4_1CILi1EEENSA_ILi2EEESB_EEEEENS5_IJNSA_ILi64EEENSA_ILi128EEESG_EEENS_12float_e5m2_tENS5_IJlSB_lEEESI_SJ_NS4_8TiledMMAINS4_8MMA_AtomIJNS4_10MMA_TraitsINS4_19SM100_MMA_F8F6F4_SSEJSI_SI_fSF_SG_NS4_17integral_constantINS4_4UMMA5MajorELSQ_0EEESR_NSO_INSP_7ScaleInELSS_0EEEST_EEEEEENS4_6LayoutINS5_IJSB_SB_SB_EEENS5_IJNSA_ILi0EEESY_SY_EEEEENS5_IJNS4_10UnderscoreES11_S11_EEEEENS4_23SM90_TMA_LOAD_MULTICASTENS4_14ComposedLayoutINS4_7SwizzleILi3ELi4ELi3EEENS4_18smem_ptr_flag_bitsILi8EEENSW_INS5_IJNSA_ILi8EEESG_EEENS5_IJSG_SB_EEEEEEEvNS4_8identityENS4_13SM90_TMA_LOADES1E_vS1F_EENS_8epilogue10collective18CollectiveEpilogueINS1I_23Sm100TmaWarpSpecializedILi2ELi2ELi32ELb0ELb0EEEJSH_NS5_IJNSW_ISF_SB_EES1N_EEESI_SJ_SI_SJ_NS1I_6fusion15FusionCallbacksIS1M_NS1P_17LinearCombinationISI_fSI_fLNS_15FloatRoundStyleE2EEESH_S1O_JEEENS4_5SM1004TMEM4LOAD26SM100_TMEM_LOAD_16dp32b32xES1G_NS15_INS16_ILi2ELi4ELi3EEES19_NSW_INS5_IJS1A_SF_EEENS5_IJSF_SB_EEEEEEENS4_39AutoVectorizingCopyWithAssumedAlignmentILi128EEENS4_14SM90_TMA_STOREES23_S25_S25_EEEvvEEEEvNT_6ParamsE) ;  /* 0xffffff7c02707950 */ /* 0x000fea0003c3ffff */
.L_x_148:
[----:B------:R-:W-:-:S00]  /*8240*/  BRA `(.L_x_148) ;  /* 0xfffffffc00fc7947 */ /* 0x000fc0000383ffff */
[----:B------:R-:W-:-:S00]  /*8250*/  NOP ;  /* 0x0000000000007918 */ /* 0x000fc00000000000 */
        /* <DEDUP_REMOVED lines=10> */
.L_x_149:


//--------------------- .nv.global.init           --------------------------
	.section	.nv.global.init,"aw",@progbits
.nv.global.init:
	.type		$str$27,@object
	.size		$str$27,($str$28 - $str$27)
$str$27:
        /*0000*/ 	.byte	0x28, 0x61, 0x64, 0x64, 0x72, 0x65, 0x73, 0x73, 0x20, 0x26, 0x20, 0x6d, 0x61, 0x73, 0x6b, 0x29
        /*0010*/ 	.byte	0x20, 0x3d, 0x3d, 0x20, 0x30, 0x00
	.type		$str$28,@object
	.size		$str$28,($str$26 - $str$28)
$str$28:
        /*0016*/ 	.byte	0x2f, 0x74, 0x6d, 0x70, 0x2f, 0x63, 0x75, 0x74, 0x6c, 0x61, 0x73, 0x73, 0x5f, 0x73, 0x77, 0x65
        /*0026*/ 	.byte	0x65, 0x70, 0x5f, 0x73, 0x72, 0x63, 0x2f, 0x69, 0x6e, 0x63, 0x6c, 0x75, 0x64, 0x65, 0x2f, 0x63
        /*0036*/ 	.byte	0x75, 0x74, 0x65, 0x2f, 0x70, 0x6f, 0x69, 0x6e, 0x74, 0x65, 0x72, 0x5f, 0x66, 0x6c, 0x61, 0x67
        /*0046*/ 	.byte	0x67, 0x65, 0x64, 0x2e, 0x68, 0x70, 0x70, 0x00
	.type		$str$26,@object
	.size		$str$26,($str$25 - $str$26)
$str$26:
        /*004e*/ 	.byte	0x2f, 0x74, 0x6d, 0x70, 0x2f, 0x63, 0x75, 0x74, 0x6c, 0x61, 0x73, 0x73, 0x5f, 0x73, 0x77, 0x65
        /*005e*/ 	.byte	0x65, 0x70, 0x5f, 0x73, 0x72, 0x63, 0x2f, 0x69, 0x6e, 0x63, 0x6c, 0x75, 0x64, 0x65, 0x2f, 0x63
        /*006e*/ 	.byte	0x75, 0x74, 0x65, 0x2f, 0x61, 0x74, 0x6f, 0x6d, 0x2f, 0x63, 0x6f, 0x70, 0x79, 0x5f, 0x74, 0x72
        /*007e*/ 	.byte	0x61, 0x69, 0x74, 0x73, 0x5f, 0x73, 0x6d, 0x31, 0x30, 0x30, 0x2e, 0x68, 0x70, 0x70, 0x00
	.type		$str$25,@object
	.size		$str$25,(__unnamed_1 - $str$25)
$str$25:
        /*008d*/ 	.byte	0x28, 0x28, 0x75, 0x69, 0x6e, 0x74, 0x33, 0x32, 0x5f, 0x74, 0x28, 0x74, 0x68, 0x72, 0x65, 0x61
        /*009d*/ 	.byte	0x64, 0x49, 0x64, 0x78, 0x2e, 0x78, 0x29, 0x20, 0x2f, 0x20, 0x33, 0x32, 0x29, 0x20, 0x25, 0x20
        /*00ad*/ 	.byte	0x34, 0x29, 0x20, 0x3d, 0x3d, 0x20, 0x28, 0x28, 0x28, 0x74, 0x6d, 0x65, 0x6d, 0x5f, 0x61, 0x64
        /*00bd*/ 	.byte	0x64, 0x72, 0x20, 0x3e, 0x3e, 0x20, 0x31, 0x36, 0x29, 0x20, 0x2f, 0x20, 0x33, 0x32, 0x29, 0x20
        /*00cd*/ 	.byte	0x25, 0x20, 0x34, 0x29, 0x00
	.type		__unnamed_1,@object
	.size		__unnamed_1,(__unnamed_2 - __unnamed_1)
__unnamed_1:
        /*00d2*/ 	.byte	0x61, 0x75, 0x74, 0x6f, 0x20, 0x63, 0x75, 0x74, 0x65, 0x3a, 0x3a, 0x61, 0x73, 0x5f, 0x70, 0x6f
        /* <DEDUP_REMOVED lines=24> */
        /*0262*/ 	.byte	0x3c, 0x34, 0x30, 0x39, 0x36, 0x3e, 0x3e, 0x3e, 0x3e, 0x5d, 0x00
	.type		__unnamed_2,@object
	.size		__unnamed_2,(.L_2 - __unnamed_2)
__unnamed_2:
        /* <DEDUP_REMOVED lines=40> */
        /*04ed*/ 	.byte	0x74, 0x65, 0x3a, 0x3a, 0x43, 0x3c, 0x30, 0x3e, 0x3e, 0x3e, 0x3e, 0x5d, 0x00
.L_2:


//--------------------- .nv.shared._ZN7cutlass13device_kernelINS_4gemm6kernel13GemmUniversalIN4cute5tupleIJiiiiEEENS1_10collective13CollectiveMmaINS1_35MainloopSm100TmaUmmaWarpSpecializedILi4ELi2ELi4ENS5_IJNS4_1CILi1EEENSA_ILi2EEESB_EEEEENS5_IJNSA_ILi64EEENSA_ILi128EEESG_EEENS_12float_e5m2_tENS5_IJlSB_lEEESI_SJ_NS4_8TiledMMAINS4_8MMA_AtomIJNS4_10MMA_TraitsINS4_19SM100_MMA_F8F6F4_SSEJSI_SI_fSF_SG_NS4_17integral_constantINS4_4UMMA5MajorELSQ_0EEESR_NSO_INSP_7ScaleInELSS_0EEEST_EEEEEENS4_6LayoutINS5_IJSB_SB_SB_EEENS5_IJNSA_ILi0EEESY_SY_EEEEENS5_IJNS4_10UnderscoreES11_S11_EEEEENS4_23SM90_TMA_LOAD_MULTICASTENS4_14ComposedLayoutINS4_7SwizzleILi3ELi4ELi3EEENS4_18smem_ptr_flag_bitsILi8EEENSW_INS5_IJNSA_ILi8EEESG_EEENS5_IJSG_SB_EEEEEEEvNS4_8identityENS4_13SM90_TMA_LOADES1E_vS1F_EENS_8epilogue10collective18CollectiveEpilogueINS1I_23Sm100TmaWarpSpecializedILi2ELi2ELi32ELb0ELb0EEEJSH_NS5_IJNSW_ISF_SB_EES1N_EEESI_SJ_SI_SJ_NS1I_6fusion15FusionCallbacksIS1M_NS1P_17LinearCombinationISI_fSI_fLNS_15FloatRoundStyleE2EEESH_S1O_JEEENS4_5SM1004TMEM4LOAD26SM100_TMEM_LOAD_16dp32b32xES1G_NS15_INS16_ILi2ELi4ELi3EEES19_NSW_INS5_IJS1A_SF_EEENS5_IJSF_SB_EEEEEEENS4_39AutoVectorizingCopyWithAssumedAlignmentILi128EEENS4_14SM90_TMA_STOREES23_S25_S25_EEEvvEEEEvNT_6ParamsE --------------------------
	.section	.nv.shared._ZN7cutlass13device_kernelINS_4gemm6kernel13GemmUniversalIN4cute5tupleIJiiiiEEENS1_10collective13CollectiveMmaINS1_35MainloopSm100TmaUmmaWarpSpecializedILi4ELi2ELi4ENS5_IJNS4_1CILi1EEENSA_ILi2EEESB_EEEEENS5_IJNSA_ILi64EEENSA_ILi128EEESG_EEENS_12float_e5m2_tENS5_IJlSB_lEEESI_SJ_NS4_8TiledMMAINS4_8MMA_AtomIJNS4_10MMA_TraitsINS4_19SM100_MMA_F8F6F4_SSEJSI_SI_fSF_SG_NS4_17integral_constantINS4_4UMMA5MajorELSQ_0EEESR_NSO_INSP_7ScaleInELSS_0EEEST_EEEEEENS4_6LayoutINS5_IJSB_SB_SB_EEENS5_IJNSA_ILi0EEESY_SY_EEEEENS5_IJNS4_10UnderscoreES11_S11_EEEEENS4_23SM90_TMA_LOAD_MULTICASTENS4_14ComposedLayoutINS4_7SwizzleILi3ELi4ELi3EEENS4_18smem_ptr_flag_bitsILi8EEENSW_INS5_IJNSA_ILi8EEESG_EEENS5_IJSG_SB_EEEEEEEvNS4_8identityENS4_13SM90_TMA_LOADES1E_vS1F_EENS_8epilogue10collective18CollectiveEpilogueINS1I_23Sm100TmaWarpSpecializedILi2ELi2ELi32ELb0ELb0EEEJSH_NS5_IJNSW_ISF_SB_EES1N_EEESI_SJ_SI_SJ_NS1I_6fusion15FusionCallbacksIS1M_NS1P_17LinearCombinationISI_fSI_fLNS_15FloatRoundStyleE2EEESH_S1O_JEEENS4_5SM1004TMEM4LOAD26SM100_TMEM_LOAD_16dp32b32xES1G_NS15_INS16_ILi2ELi4ELi3EEES19_NSW_INS5_IJS1A_SF_EEENS5_IJSF_SB_EEEEEEENS4_39AutoVectorizingCopyWithAssumedAlignmentILi128EEENS4_14SM90_TMA_STOREES23_S25_S25_EEEvvEEEEvNT_6ParamsE,"aw",@nobits
	.sectionflags	@""
	.align	16
	.zero		1024


//--------------------- .nv.shared.reserved.0     --------------------------
	.section	.nv.shared.reserved.0,"aw",@nobits
	.weak		__nv_reservedSMEM_offset_0_alias
	.size		__nv_reservedSMEM_offset_0_alias, 0, 64
	.other		__nv_reservedSMEM_offset_0_alias,@"STO_CUDA_RESERVED_SHARED STV_DEFAULT"
__nv_reservedSMEM_offset_0_alias:
	.zero		0
.nv.shared.reserved.0:
	.zero		64
	.weak		__nv_reservedSMEM_tcgen05_partition
	.type		__nv_reservedSMEM_tcgen05_partition,@object
	.size		__nv_reservedSMEM_tcgen05_partition,(.L_0 - __nv_reservedSMEM_tcgen05_partition)
__nv_reservedSMEM_tcgen05_partition:
	.zero		32
.L_0:


//--------------------- .nv.global                --------------------------
	.section	.nv.global,"aw",@nobits
.nv.global:
	.type		_ZN39_INTERNAL_c493e1d7_4_k_cu_27ba9abd_94294cute1_E,@object
	.size		_ZN39_INTERNAL_c493e1d7_4_k_cu_27ba9abd_94294cute1_E,(_ZN39_INTERNAL_c493e1d7_4_k_cu_27ba9abd_94294cuda3std3__45__cpo6cbeginE - _ZN39_INTERNAL_c493e1d7_4_k_cu_27ba9abd_94294cute1_E)
_ZN39_INTERNAL_c493e1d7_4_k_cu_27ba9abd_94294cute1_E:
	.zero		1
	.type		_ZN39_INTERNAL_c493e1d7_4_k_cu_27ba9abd_94294cuda3std3__45__cpo6cbeginE,@object
	.size		_ZN39_INTERNAL_c493e1d7_4_k_cu_27ba9abd_94294cuda3std3__45__cpo6cbeginE,(_ZN39_INTERNAL_c493e1d7_4_k_cu_27ba9abd_94294cuda3std3__48in_placeE - _ZN39_INTERNAL_c493e1d7_4_k_cu_27ba9abd_94294cuda3std3__45__cpo6cbeginE)
_ZN39_INTERNAL_c493e1d7_4_k_cu_27ba9abd_94294cuda3std3__45__cpo6cbeginE:
	.zero		1
	.type		_ZN39_INTERNAL_c493e1d7_4_k_cu_27ba9abd_94294cuda3std3__48in_placeE,@object
	.size		_ZN39_INTERNAL_c493e1d7_4_k_cu_27ba9abd_94294cuda3std3__48in_placeE,(_ZN39_INTERNAL_c493e1d7_4_k_cu_27ba9abd_94294cuda3std6ranges3__45__cpo9iter_moveE - _ZN39_INTERNAL_c493e1d7_4_k_cu_27ba9abd_94294cuda3std3__48in_placeE)
_ZN39_INTERNAL_c493e1d7_4_k_cu_27ba9abd_94294cuda3std3__48in_placeE:
	.zero		1
	.type		_ZN39_INTERNAL_c493e1d7_4_k_cu_27ba9abd_94294cuda3std6ranges3__45__cpo9iter_moveE,@object
	.size		_ZN39_INTERNAL_c493e1d7_4_k_cu_27ba9abd_94294cuda3std6ranges3__45__cpo9iter_moveE,(_ZN39_INTERNAL_c493e1d7_4_k_cu_27ba9abd_94294cuda3std3__45__cpo5beginE - _ZN39_INTERNAL_c493e1d7_4_k_cu_27ba9abd_94294cuda3std6ranges3__45__cpo9iter_moveE)
_ZN39_INTERNAL_c493e1d7_4_k_cu_27ba9abd_94294cuda3std6ranges3__45__cpo9iter_moveE:
	.zero		1
	.type		_ZN39_INTERNAL_c493e1d7_4_k_cu_27ba9abd_94294cuda3std3__45__cpo5beginE,@object
	.size		_ZN39_INTERNAL_c493e1d7_4_k_cu_27ba9abd_94294cuda3std3__45__cpo5beginE,(_ZN39_INTERNAL_c493e1d7_4_k_cu_27ba9abd_94294cuda3std3__441_GLOBAL__N__c493e1d7_4_k_cu_27ba9abd_94296ignoreE - _ZN39_INTERNAL_c493e1d7_4_k_cu_27ba9abd_94294cuda3std3__45__cpo5beginE)
_ZN39_INTERNAL_c493e1d7_4_k_cu_27ba9abd_94294cuda3std3__45__cpo5beginE:
	.zero		1
	.type		_ZN39_INTERNAL_c493e1d7_4_k_cu_27ba9abd_94294cuda3std3__441_GLOBAL__N__c493e1d7_4_k_cu_27ba9abd_94296ignoreE,@object
	.size		_ZN39_INTERNAL_c493e1d7_4_k_cu_27ba9abd_94294cuda3std3__441_GLOBAL__N__c493e1d7_4_k_cu_27ba9abd_94296ignoreE,(_ZN39_INTERNAL_c493e1d7_4_k_cu_27ba9abd_94294cute7productE - _ZN39_INTERNAL_c493e1d7_4_k_cu_27ba9abd_94294cuda3std3__441_GLOBAL__N__c493e1d7_4_k_cu_27ba9abd_94296ignoreE)
_ZN39_INTERNAL_c493e1d7_4_k_cu_27ba9abd_94294cuda3std3__441_GLOBAL__N__c493e1d7_4_k_cu_27ba9abd_94296ignoreE:
	.zero		1
	.type		_ZN39_INTERNAL_c493e1d7_4_k_cu_27ba9abd_94294cute7productE,@object
	.size		_ZN39_INTERNAL_c493e1d7_4_k_cu_27ba9abd_94294cute7productE,(_ZN39_INTERNAL_c493e1d7_4_k_cu_27ba9abd_94294cuda3std3__45__cpo3endE - _ZN39_INTERNAL_c493e1d7_4_k_cu_27ba9abd_94294cute7productE)
_ZN39_INTERNAL_c493e1d7_4_k_cu_27ba9abd_94294cute7productE:
	.zero		1
	.type		_ZN39_INTERNAL_c493e1d7_4_k_cu_27ba9abd_94294cuda3std3__45__cpo3endE,@object
	.size		_ZN39_INTERNAL_c493e1d7_4_k_cu_27ba9abd_94294cuda3std3__45__cpo3endE,(_ZN39_INTERNAL_c493e1d7_4_k_cu_27ba9abd_94294cuda3std3__419piecewise_constructE - _ZN39_INTERNAL_c493e1d7_4_k_cu_27ba9abd_94294cuda3std3__45__cpo3endE)
_ZN39_INTERNAL_c493e1d7_4_k_cu_27ba9abd_94294cuda3std3__45__cpo3endE:
	.zero		1
	.type		_ZN39_INTERNAL_c493e1d7_4_k_cu_27ba9abd_94294cuda3std3__419piecewise_constructE,@object
	.size		_ZN39_INTERNAL_c493e1d7_4_k_cu_27ba9abd_94294cuda3std3__419piecewise_constructE,(_ZN39_INTERNAL_c493e1d7_4_k_cu_27ba9abd_94294cuda3std3__45__cpo4cendE - _ZN39_INTERNAL_c493e1d7_4_k_cu_27ba9abd_94294cuda3std3__419piecewise_constructE)
_ZN39_INTERNAL_c493e1d7_4_k_cu_27ba9abd_94294cuda3std3__419piecewise_constructE:
	.zero		1
	.type		_ZN39_INTERNAL_c493e1d7_4_k_cu_27ba9abd_94294cuda3std3__45__cpo4cendE,@object
	.size		_ZN39_INTERNAL_c493e1d7_4_k_cu_27ba9abd_94294cuda3std3__45__cpo4cendE,(_ZN39_INTERNAL_c493e1d7_4_k_cu_27ba9abd_94294cuda3std6ranges3__45__cpo4swapE - _ZN39_INTERNAL_c493e1d7_4_k_cu_27ba9abd_94294cuda3std3__45__cpo4cendE)
_ZN39_INTERNAL_c493e1d7_4_k_cu_27ba9abd_94294cuda3std3__45__cpo4cendE:
	.zero		1
	.type		_ZN39_INTERNAL_c493e1d7_4_k_cu_27ba9abd_94294cuda3std6ranges3__45__cpo4swapE,@object
	.size		_ZN39_INTERNAL_c493e1d7_4_k_cu_27ba9abd_94294cuda3std6ranges3__45__cpo4swapE,(.L_10 - _ZN39_INTERNAL_c493e1d7_4_k_cu_27ba9abd_94294cuda3std6ranges3__45__cpo4swapE)
_ZN39_INTERNAL_c493e1d7_4_k_cu_27ba9abd_94294cuda3std6ranges3__45__cpo4swapE:
	.zero		1
.L_10:


//--------------------- .nv.constant0._ZN7cutlass13device_kernelINS_4gemm6kernel13GemmUniversalIN4cute5tupleIJiiiiEEENS1_10collective13CollectiveMmaINS1_35MainloopSm100TmaUmmaWarpSpecializedILi4ELi2ELi4ENS5_IJNS4_1CILi1EEENSA_ILi2EEESB_EEEEENS5_IJNSA_ILi64EEENSA_ILi128EEESG_EEENS_12float_e5m2_tENS5_IJlSB_lEEESI_SJ_NS4_8TiledMMAINS4_8MMA_AtomIJNS4_10MMA_TraitsINS4_19SM100_MMA_F8F6F4_SSEJSI_SI_fSF_SG_NS4_17integral_constantINS4_4UMMA5MajorELSQ_0EEESR_NSO_INSP_7ScaleInELSS_0EEEST_EEEEEENS4_6LayoutINS5_IJSB_SB_SB_EEENS5_IJNSA_ILi0EEESY_SY_EEEEENS5_IJNS4_10UnderscoreES11_S11_EEEEENS4_23SM90_TMA_LOAD_MULTICASTENS4_14ComposedLayoutINS4_7SwizzleILi3ELi4ELi3EEENS4_18smem_ptr_flag_bitsILi8EEENSW_INS5_IJNSA_ILi8EEESG_EEENS5_IJSG_SB_EEEEEEEvNS4_8identityENS4_13SM90_TMA_LOADES1E_vS1F_EENS_8epilogue10collective18CollectiveEpilogueINS1I_23Sm100TmaWarpSpecializedILi2ELi2ELi32ELb0ELb0EEEJSH_NS5_IJNSW_ISF_SB_EES1N_EEESI_SJ_SI_SJ_NS1I_6fusion15FusionCallbacksIS1M_NS1P_17LinearCombinationISI_fSI_fLNS_15FloatRoundStyleE2EEESH_S1O_JEEENS4_5SM1004TMEM4LOAD26SM100_TMEM_LOAD_16dp32b32xES1G_NS15_INS16_ILi2ELi4ELi3EEES19_NSW_INS5_IJS1A_SF_EEENS5_IJSF_SB_EEEEEEENS4_39AutoVectorizingCopyWithAssumedAlignmentILi128EEENS4_14SM90_TMA_STOREES23_S25_S25_EEEvvEEEEvNT_6ParamsE --------------------------
	.section	.nv.constant0._ZN7cutlass13device_kernelINS_4gemm6kernel13GemmUniversalIN4cute5tupleIJiiiiEEENS1_10collective13CollectiveMmaINS1_35MainloopSm100TmaUmmaWarpSpecializedILi4ELi2ELi4ENS5_IJNS4_1CILi1EEENSA_ILi2EEESB_EEEEENS5_IJNSA_ILi64EEENSA_ILi128EEESG_EEENS_12float_e5m2_tENS5_IJlSB_lEEESI_SJ_NS4_8TiledMMAINS4_8MMA_AtomIJNS4_10MMA_TraitsINS4_19SM100_MMA_F8F6F4_SSEJSI_SI_fSF_SG_NS4_17integral_constantINS4_4UMMA5MajorELSQ_0EEESR_NSO_INSP_7ScaleInELSS_0EEEST_EEEEEENS4_6LayoutINS5_IJSB_SB_SB_EEENS5_IJNSA_ILi0EEESY_SY_EEEEENS5_IJNS4_10UnderscoreES11_S11_EEEEENS4_23SM90_TMA_LOAD_MULTICASTENS4_14ComposedLayoutINS4_7SwizzleILi3ELi4ELi3EEENS4_18smem_ptr_flag_bitsILi8EEENSW_INS5_IJNSA_ILi8EEESG_EEENS5_IJSG_SB_EEEEEEEvNS4_8identityENS4_13SM90_TMA_LOADES1E_vS1F_EENS_8epilogue10collective18CollectiveEpilogueINS1I_23Sm100TmaWarpSpecializedILi2ELi2ELi32ELb0ELb0EEEJSH_NS5_IJNSW_ISF_SB_EES1N_EEESI_SJ_SI_SJ_NS1I_6fusion15FusionCallbacksIS1M_NS1P_17LinearCombinationISI_fSI_fLNS_15FloatRoundStyleE2EEESH_S1O_JEEENS4_5SM1004TMEM4LOAD26SM100_TMEM_LOAD_16dp32b32xES1G_NS15_INS16_ILi2ELi4ELi3EEES19_NSW_INS5_IJS1A_SF_EEENS5_IJSF_SB_EEEEEEENS4_39AutoVectorizingCopyWithAssumedAlignmentILi128EEENS4_14SM90_TMA_STOREES23_S25_S25_EEEvvEEEEvNT_6ParamsE,"a",@progbits
	.sectionflags	@""
	.align	4
.nv.constant0._ZN7cutlass13device_kernelINS_4gemm6kernel13GemmUniversalIN4cute5tupleIJiiiiEEENS1_10collective13CollectiveMmaINS1_35MainloopSm100TmaUmmaWarpSpecializedILi4ELi2ELi4ENS5_IJNS4_1CILi1EEENSA_ILi2EEESB_EEEEENS5_IJNSA_ILi64EEENSA_ILi128EEESG_EEENS_12float_e5m2_tENS5_IJlSB_lEEESI_SJ_NS4_8TiledMMAINS4_8MMA_AtomIJNS4_10MMA_TraitsINS4_19SM100_MMA_F8F6F4_SSEJSI_SI_fSF_SG_NS4_17integral_constantINS4_4UMMA5MajorELSQ_0EEESR_NSO_INSP_7ScaleInELSS_0EEEST_EEEEEENS4_6LayoutINS5_IJSB_SB_SB_EEENS5_IJNSA_ILi0EEESY_SY_EEEEENS5_IJNS4_10UnderscoreES11_S11_EEEEENS4_23SM90_TMA_LOAD_MULTICASTENS4_14ComposedLayoutINS4_7SwizzleILi3ELi4ELi3EEENS4_18smem_ptr_flag_bitsILi8EEENSW_INS5_IJNSA_ILi8EEESG_EEENS5_IJSG_SB_EEEEEEEvNS4_8identityENS4_13SM90_TMA_LOADES1E_vS1F_EENS_8epilogue10collective18CollectiveEpilogueINS1I_23Sm100TmaWarpSpecializedILi2ELi2ELi32ELb0ELb0EEEJSH_NS5_IJNSW_ISF_SB_EES1N_EEESI_SJ_SI_SJ_NS1I_6fusion15FusionCallbacksIS1M_NS1P_17LinearCombinationISI_fSI_fLNS_15FloatRoundStyleE2EEESH_S1O_JEEENS4_5SM1004TMEM4LOAD26SM100_TMEM_LOAD_16dp32b32xES1G_NS15_INS16_ILi2ELi4ELi3EEES19_NSW_INS5_IJS1A_SF_EEENS5_IJSF_SB_EEEEEEENS4_39AutoVectorizingCopyWithAssumedAlignmentILi128EEENS4_14SM90_TMA_STOREES23_S25_S25_EEEvvEEEEvNT_6ParamsE:
	.zero		2944


//--------------------- SYMBOLS --------------------------

	.type		.nv.reservedSmem.offset0,@object
	.size		.nv.reservedSmem.offset0,0x4
	.type		.nv.reservedSmem.cap,@object
	.size		.nv.reservedSmem.cap,0x4
	.type		__assertfail,@function
